// auto-generated by cutlass_sweep.gemm — config: {"arch": "sm_100", "cluster_m": 2, "cluster_n": 2, "dtype": "e5m2", "stages": 0, "tile_k": 64, "tile_m": 256, "tile_n": 256}
#include "cutlass/cutlass.h"
#include "cutlass/gemm/collective/collective_builder.hpp"
#include "cutlass/gemm/device/gemm_universal_adapter.h"
#include "cutlass/gemm/kernel/gemm_universal.hpp"
#include "cutlass/epilogue/collective/collective_builder.hpp"

using ElemA = cutlass::float_e5m2_t;
using ElemB = cutlass::float_e5m2_t;
using ElemCD = cutlass::float_e5m2_t;
using Acc  = float;
using TileShape    = cute::Shape<cute::_256, cute::_256, cute::_64>;
using ClusterShape = cute::Shape<cute::_2, cute::_2, cute::_1>;

using CollectiveEpilogue = typename cutlass::epilogue::collective::CollectiveBuilder<
    cutlass::arch::Sm100, cutlass::arch::OpClassTensorOp,
    TileShape, ClusterShape,
    cutlass::epilogue::collective::EpilogueTileAuto,
    Acc, Acc,
    ElemCD, cutlass::layout::RowMajor, 128 / cutlass::sizeof_bits<ElemCD>::value,
    ElemCD, cutlass::layout::RowMajor, 128 / cutlass::sizeof_bits<ElemCD>::value,
    cutlass::epilogue::collective::EpilogueScheduleAuto
  >::CollectiveOp;

using CollectiveMainloop = typename cutlass::gemm::collective::CollectiveBuilder<
    cutlass::arch::Sm100, cutlass::arch::OpClassTensorOp,
    ElemA, cutlass::layout::RowMajor, 128 / cutlass::sizeof_bits<ElemA>::value,
    ElemB, cutlass::layout::ColumnMajor, 128 / cutlass::sizeof_bits<ElemB>::value,
    Acc,
    TileShape, ClusterShape,
    cutlass::gemm::collective::StageCountAutoCarveout<static_cast<int>(sizeof(typename CollectiveEpilogue::SharedStorage))>,
    cutlass::gemm::collective::KernelScheduleAuto
  >::CollectiveOp;

using GemmKernel = cutlass::gemm::kernel::GemmUniversal<
    cute::Shape<int,int,int,int>,
    CollectiveMainloop,
    CollectiveEpilogue
>;
using Gemm = cutlass::gemm::device::GemmUniversalAdapter<GemmKernel>;

// Force the device kernel symbol into the cubin without needing a host main.
auto* _anchor = &cutlass::device_kernel<GemmKernel>;


// ===== COMPILED SASS (sm_100a) =====

	.target	sm_100a

	.elftype	@"ET_EXEC"


//--------------------- .note.nv.tkinfo           --------------------------
	.section	.note.nv.tkinfo,"",@"SHT_NOTE"
	.sectionflags	@"SHF_NOTE_NV_TKINFO"
	.tkinfo
        /*0018*/ 	.word	0x00000002
        /*0030*/ 	.string	""
        /*0030*/ 	.string	"ptxas"
        /*0030*/ 	.string	"Cuda compilation tools, release 13.0, V13.0.88"
        /*0030*/ 	.string	"Build cuda_13.0.r13.0/compiler.36424714_0"
        /*0030*/ 	.string	"-arch sm_100a -m 64 "



//--------------------- .note.nv.cuinfo           --------------------------
	.section	.note.nv.cuinfo,"",@"SHT_NOTE"
	.sectionflags	@"SHF_NOTE_NV_CUINFO"
        /*0018*/ 	.short	0x0002
        /*001a*/ 	.short	0x0064
        /*001c*/ 	.short	0x0082
	.zero		2


//--------------------- .nv.info                  --------------------------
	.section	.nv.info,"",@"SHT_CUDA_INFO"
	.align	4


	//----- nvinfo : EIATTR_REGCOUNT
	.align		4
        /*0000*/ 	.byte	0x04, 0x2f
        /*0002*/ 	.short	(.L_20 - .L_19)
	.align		4
.L_19:
        /*0004*/ 	.word	index@(_ZN7cutlass13device_kernelINS_4gemm6kernel13GemmUniversalIN4cute5tupleIJiiiiEEENS1_10collective13CollectiveMmaINS1_35MainloopSm100TmaUmmaWarpSpecializedILi11ELi2ELi2ENS5_IJNS4_1CILi2EEESB_NSA_ILi1EEEEEEEENS5_IJNSA_ILi256EEESF_NSA_ILi64EEEEEENS_12float_e5m2_tENS5_IJlSC_lEEESI_SJ_NS4_8TiledMMAINS4_8MMA_AtomIJNS4_10MMA_TraitsINS4_25SM100_MMA_F8F6F4_2x1SM_SSEJSI_SI_fSF_SF_NS4_17integral_constantINS4_4UMMA5MajorELSQ_0EEESR_NSO_INSP_7ScaleInELSS_0EEEST_EEEEEENS4_6LayoutINS5_IJSC_SC_SC_EEENS5_IJNSA_ILi0EEESY_SY_EEEEENS5_IJNS4_10UnderscoreES11_S11_EEEEENS4_28SM100_TMA_2SM_LOAD_MULTICASTENS4_14ComposedLayoutINS4_7SwizzleILi2ELi4ELi3EEENS4_18smem_ptr_flag_bitsILi8EEENSW_INS5_IJNSA_ILi8EEESG_EEENS5_IJSG_SC_EEEEEEEvNS4_8identityENS4_18SM100_TMA_2SM_LOADES1E_vS1F_EENS_8epilogue10collective18CollectiveEpilogueINS1I_23Sm100TmaWarpSpecializedILi4ELi2ELi64ELb0ELb0EEEJNS5_IJNSA_ILi128EEESF_SG_EEENS5_IJNSW_IS1N_SC_EENSW_ISG_SC_EEEEESI_SJ_SI_SJ_NS1I_6fusion15FusionCallbacksIS1M_NS1S_17LinearCombinationISI_fSI_fLNS_15FloatRoundStyleE2EEES1O_S1R_JEEENS4_5SM1004TMEM4LOAD26SM100_TMEM_LOAD_32dp32b64xENS4_13SM90_TMA_LOADES1E_NS4_39AutoVectorizingCopyWithAssumedAlignmentILi128EEENS4_14SM90_TMA_STOREES1E_S24_S24_EEEvvEEEEvNT_6ParamsE)
        /*0008*/ 	.word	0x000000cf


	//----- nvinfo : EIATTR_FRAME_SIZE
	.align		4
.L_20:
        /*000c*/ 	.byte	0x04, 0x11
        /*000e*/ 	.short	(.L_22 - .L_21)
	.align		4
.L_21:
        /*0010*/ 	.word	index@($__internal_2_$__cuda_sm10x_tcgen05_guardrail_trap_unallocated_columns_being_dealloced)
        /*0014*/ 	.word	0x00000000


	//----- nvinfo : EIATTR_FRAME_SIZE
	.align		4
.L_22:
        /*0018*/ 	.byte	0x04, 0x11
        /*001a*/ 	.short	(.L_24 - .L_23)
	.align		4
.L_23:
        /*001c*/ 	.word	index@($__internal_1_$__cuda_sm10x_tcgen05_guardrail_trap_phase_invalid_during_alloc)
        /*0020*/ 	.word	0x00000000


	//----- nvinfo : EIATTR_FRAME_SIZE
	.align		4
.L_24:
        /*0024*/ 	.byte	0x04, 0x11
        /*0026*/ 	.short	(.L_26 - .L_25)
	.align		4
.L_25:
        /*0028*/ 	.word	index@($__internal_0_$__cuda_sm10x_tcgen05_guardrail_trap_col_being_dealloced_not_returned_by_alloc)
        /*002c*/ 	.word	0x00000000


	//----- nvinfo : EIATTR_FRAME_SIZE
	.align		4
.L_26:
        /*0030*/ 	.byte	0x04, 0x11
        /*0032*/ 	.short	(.L_28 - .L_27)
	.align		4
.L_27:
        /*0034*/ 	.word	index@(_ZN7cutlass13device_kernelINS_4gemm6kernel13GemmUniversalIN4cute5tupleIJiiiiEEENS1_10collective13CollectiveMmaINS1_35MainloopSm100TmaUmmaWarpSpecializedILi11ELi2ELi2ENS5_IJNS4_1CILi2EEESB_NSA_ILi1EEEEEEEENS5_IJNSA_ILi256EEESF_NSA_ILi64EEEEEENS_12float_e5m2_tENS5_IJlSC_lEEESI_SJ_NS4_8TiledMMAINS4_8MMA_AtomIJNS4_10MMA_TraitsINS4_25SM100_MMA_F8F6F4_2x1SM_SSEJSI_SI_fSF_SF_NS4_17integral_constantINS4_4UMMA5MajorELSQ_0EEESR_NSO_INSP_7ScaleInELSS_0EEEST_EEEEEENS4_6LayoutINS5_IJSC_SC_SC_EEENS5_IJNSA_ILi0EEESY_SY_EEEEENS5_IJNS4_10UnderscoreES11_S11_EEEEENS4_28SM100_TMA_2SM_LOAD_MULTICASTENS4_14ComposedLayoutINS4_7SwizzleILi2ELi4ELi3EEENS4_18smem_ptr_flag_bitsILi8EEENSW_INS5_IJNSA_ILi8EEESG_EEENS5_IJSG_SC_EEEEEEEvNS4_8identityENS4_18SM100_TMA_2SM_LOADES1E_vS1F_EENS_8epilogue10collective18CollectiveEpilogueINS1I_23Sm100TmaWarpSpecializedILi4ELi2ELi64ELb0ELb0EEEJNS5_IJNSA_ILi128EEESF_SG_EEENS5_IJNSW_IS1N_SC_EENSW_ISG_SC_EEEEESI_SJ_SI_SJ_NS1I_6fusion15FusionCallbacksIS1M_NS1S_17LinearCombinationISI_fSI_fLNS_15FloatRoundStyleE2EEES1O_S1R_JEEENS4_5SM1004TMEM4LOAD26SM100_TMEM_LOAD_32dp32b64xENS4_13SM90_TMA_LOADES1E_NS4_39AutoVectorizingCopyWithAssumedAlignmentILi128EEENS4_14SM90_TMA_STOREES1E_S24_S24_EEEvvEEEEvNT_6ParamsE)
        /*0038*/ 	.word	0x00000000


	//----- nvinfo : EIATTR_MIN_STACK_SIZE
	.align		4
.L_28:
        /*003c*/ 	.byte	0x04, 0x12
        /*003e*/ 	.short	(.L_30 - .L_29)
	.align		4
.L_29:
        /*0040*/ 	.word	index@(_ZN7cutlass13device_kernelINS_4gemm6kernel13GemmUniversalIN4cute5tupleIJiiiiEEENS1_10collective13CollectiveMmaINS1_35MainloopSm100TmaUmmaWarpSpecializedILi11ELi2ELi2ENS5_IJNS4_1CILi2EEESB_NSA_ILi1EEEEEEEENS5_IJNSA_ILi256EEESF_NSA_ILi64EEEEEENS_12float_e5m2_tENS5_IJlSC_lEEESI_SJ_NS4_8TiledMMAINS4_8MMA_AtomIJNS4_10MMA_TraitsINS4_25SM100_MMA_F8F6F4_2x1SM_SSEJSI_SI_fSF_SF_NS4_17integral_constantINS4_4UMMA5MajorELSQ_0EEESR_NSO_INSP_7ScaleInELSS_0EEEST_EEEEEENS4_6LayoutINS5_IJSC_SC_SC_EEENS5_IJNSA_ILi0EEESY_SY_EEEEENS5_IJNS4_10UnderscoreES11_S11_EEEEENS4_28SM100_TMA_2SM_LOAD_MULTICASTENS4_14ComposedLayoutINS4_7SwizzleILi2ELi4ELi3EEENS4_18smem_ptr_flag_bitsILi8EEENSW_INS5_IJNSA_ILi8EEESG_EEENS5_IJSG_SC_EEEEEEEvNS4_8identityENS4_18SM100_TMA_2SM_LOADES1E_vS1F_EENS_8epilogue10collective18CollectiveEpilogueINS1I_23Sm100TmaWarpSpecializedILi4ELi2ELi64ELb0ELb0EEEJNS5_IJNSA_ILi128EEESF_SG_EEENS5_IJNSW_IS1N_SC_EENSW_ISG_SC_EEEEESI_SJ_SI_SJ_NS1I_6fusion15FusionCallbacksIS1M_NS1S_17LinearCombinationISI_fSI_fLNS_15FloatRoundStyleE2EEES1O_S1R_JEEENS4_5SM1004TMEM4LOAD26SM100_TMEM_LOAD_32dp32b64xENS4_13SM90_TMA_LOADES1E_NS4_39AutoVectorizingCopyWithAssumedAlignmentILi128EEENS4_14SM90_TMA_STOREES1E_S24_S24_EEEvvEEEEvNT_6ParamsE)
        /*0044*/ 	.word	0x00000000
.L_30:


//--------------------- .nv.compat                --------------------------
	.section	.nv.compat,"",@"SHT_CUDA_COMPAT_INFO"
	.align	4
        /*0000*/ 	.byte	0x02, 0x09, 0x01, 0x00, 0x02, 0x02, 0x02, 0x00, 0x02, 0x05, 0x05, 0x00, 0x03, 0x07, 0x01, 0x01
        /*0010*/ 	.byte	0x02, 0x03, 0x01, 0x00, 0x02, 0x06, 0x01, 0x00, 0x04, 0x0b, 0x08, 0x00, 0x09, 0x00, 0x00, 0x00
        /*0020*/ 	.byte	0x00, 0x00, 0x00, 0x00


//--------------------- .nv.info._ZN7cutlass13device_kernelINS_4gemm6kernel13GemmUniversalIN4cute5tupleIJiiiiEEENS1_10collective13CollectiveMmaINS1_35MainloopSm100TmaUmmaWarpSpecializedILi11ELi2ELi2ENS5_IJNS4_1CILi2EEESB_NSA_ILi1EEEEEEEENS5_IJNSA_ILi256EEESF_NSA_ILi64EEEEEENS_12float_e5m2_tENS5_IJlSC_lEEESI_SJ_NS4_8TiledMMAINS4_8MMA_AtomIJNS4_10MMA_TraitsINS4_25SM100_MMA_F8F6F4_2x1SM_SSEJSI_SI_fSF_SF_NS4_17integral_constantINS4_4UMMA5MajorELSQ_0EEESR_NSO_INSP_7ScaleInELSS_0EEEST_EEEEEENS4_6LayoutINS5_IJSC_SC_SC_EEENS5_IJNSA_ILi0EEESY_SY_EEEEENS5_IJNS4_10UnderscoreES11_S11_EEEEENS4_28SM100_TMA_2SM_LOAD_MULTICASTENS4_14ComposedLayoutINS4_7SwizzleILi2ELi4ELi3EEENS4_18smem_ptr_flag_bitsILi8EEENSW_INS5_IJNSA_ILi8EEESG_EEENS5_IJSG_SC_EEEEEEEvNS4_8identityENS4_18SM100_TMA_2SM_LOADES1E_vS1F_EENS_8epilogue10collective18CollectiveEpilogueINS1I_23Sm100TmaWarpSpecializedILi4ELi2ELi64ELb0ELb0EEEJNS5_IJNSA_ILi128EEESF_SG_EEENS5_IJNSW_IS1N_SC_EENSW_ISG_SC_EEEEESI_SJ_SI_SJ_NS1I_6fusion15FusionCallbacksIS1M_NS1S_17LinearCombinationISI_fSI_fLNS_15FloatRoundStyleE2EEES1O_S1R_JEEENS4_5SM1004TMEM4LOAD26SM100_TMEM_LOAD_32dp32b64xENS4_13SM90_TMA_LOADES1E_NS4_39AutoVectorizingCopyWithAssumedAlignmentILi128EEENS4_14SM90_TMA_STOREES1E_S24_S24_EEEvvEEEEvNT_6ParamsE --------------------------
	.section	.nv.info._ZN7cutlass13device_kernelINS_4gemm6kernel13GemmUniversalIN4cute5tupleIJiiiiEEENS1_10collective13CollectiveMmaINS1_35MainloopSm100TmaUmmaWarpSpecializedILi11ELi2ELi2ENS5_IJNS4_1CILi2EEESB_NSA_ILi1EEEEEEEENS5_IJNSA_ILi256EEESF_NSA_ILi64EEEEEENS_12float_e5m2_tENS5_IJlSC_lEEESI_SJ_NS4_8TiledMMAINS4_8MMA_AtomIJNS4_10MMA_TraitsINS4_25SM100_MMA_F8F6F4_2x1SM_SSEJSI_SI_fSF_SF_NS4_17integral_constantINS4_4UMMA5MajorELSQ_0EEESR_NSO_INSP_7ScaleInELSS_0EEEST_EEEEEENS4_6LayoutINS5_IJSC_SC_SC_EEENS5_IJNSA_ILi0EEESY_SY_EEEEENS5_IJNS4_10UnderscoreES11_S11_EEEEENS4_28SM100_TMA_2SM_LOAD_MULTICASTENS4_14ComposedLayoutINS4_7SwizzleILi2ELi4ELi3EEENS4_18smem_ptr_flag_bitsILi8EEENSW_INS5_IJNSA_ILi8EEESG_EEENS5_IJSG_SC_EEEEEEEvNS4_8identityENS4_18SM100_TMA_2SM_LOADES1E_vS1F_EENS_8epilogue10collective18CollectiveEpilogueINS1I_23Sm100TmaWarpSpecializedILi4ELi2ELi64ELb0ELb0EEEJNS5_IJNSA_ILi128EEESF_SG_EEENS5_IJNSW_IS1N_SC_EENSW_ISG_SC_EEEEESI_SJ_SI_SJ_NS1I_6fusion15FusionCallbacksIS1M_NS1S_17LinearCombinationISI_fSI_fLNS_15FloatRoundStyleE2EEES1O_S1R_JEEENS4_5SM1004TMEM4LOAD26SM100_TMEM_LOAD_32dp32b64xENS4_13SM90_TMA_LOADES1E_NS4_39AutoVectorizingCopyWithAssumedAlignmentILi128EEENS4_14SM90_TMA_STOREES1E_S24_S24_EEEvvEEEEvNT_6ParamsE,"",@"SHT_CUDA_INFO"
	.sectionflags	@""
	.align	4


	//----- nvinfo : EIATTR_CUDA_API_VERSION
	.align		4
        /*0000*/ 	.byte	0x04, 0x37
        /*0002*/ 	.short	(.L_32 - .L_31)
.L_31:
        /*0004*/ 	.word	0x00000082


	//----- nvinfo : EIATTR_KPARAM_INFO
	.align		4
.L_32:
        /*0008*/ 	.byte	0x04, 0x17
        /*000a*/ 	.short	(.L_34 - .L_33)
.L_33:
        /*000c*/ 	.word	0x00000000
        /*0010*/ 	.short	0x0000
        /*0012*/ 	.short	0x0000
        /*0014*/ 	.byte	0x00, 0xf0, 0x01, 0x20


	//----- nvinfo : EIATTR_AT_ENTRY_FRAGMENTS
	.align		4
.L_34:
        /*0018*/ 	.byte	0x04, 0x4f
        /*001a*/ 	.short	(.L_36 - .L_35)


	//   ....[0]....
.L_35:
        /*001c*/ 	.word	0x00000007


	//----- nvinfo : EIATTR_RESERVED_SMEM_USED
	.align		4
.L_36:
        /*0020*/ 	.byte	0x01, 0x41
	.zero		2


	//----- nvinfo : EIATTR_SPARSE_MMA_MASK
	.align		4
        /*0024*/ 	.byte	0x03, 0x50
        /*0026*/ 	.short	0x0000


	//----- nvinfo : EIATTR_TCGEN05_2CTA_USED
	.align		4
        /*0028*/ 	.byte	0x01, 0x52
	.zero		2


	//----- nvinfo : EIATTR_MAXREG_COUNT
	.align		4
        /*002c*/ 	.byte	0x03, 0x1b
        /*002e*/ 	.short	0x00ff


	//----- nvinfo : EIATTR_NUM_BARRIERS
	.align		4
        /*0030*/ 	.byte	0x02, 0x4c
        /*0032*/ 	.byte	0x07
	.zero		1


	//----- nvinfo : EIATTR_EXTERNS
	.align		4
        /*0034*/ 	.byte	0x04, 0x0f
        /*0036*/ 	.short	(.L_38 - .L_37)


	//   ....[0]....
	.align		4
.L_37:
        /*0038*/ 	.word	index@(__assertfail)


	//----- nvinfo : EIATTR_MERCURY_ISA_VERSION
	.align		4
.L_38:
        /*003c*/ 	.byte	0x03, 0x5f
        /*003e*/ 	.short	0x0101


	//----- nvinfo : EIATTR_INT_WARP_WIDE_INSTR_OFFSETS
	.align		4
        /*0040*/ 	.byte	0x04, 0x31
        /*0042*/ 	.short	(.L_40 - .L_39)


	//   ....[0]....
.L_39:
        /*0044*/ 	.word	0x00000e40


	//   ....[1]....
        /*0048*/ 	.word	0x00000ee0


	//   ....[2]....
        /*004c*/ 	.word	0x000045a0


	//   ....[3]....
        /*0050*/ 	.word	0x000045c0


	//   ....[4]....
        /*0054*/ 	.word	0x000045f0


	//   ....[5]....
        /*0058*/ 	.word	0x00005130


	//   ....[6]....
        /*005c*/ 	.word	0x000051a0


	//   ....[7]....
        /*0060*/ 	.word	0x00005280


	//   ....[8]....
        /*0064*/ 	.word	0x00005300


	//   ....[9]....
        /*0068*/ 	.word	0x00005400


	//   ....[10]....
        /*006c*/ 	.word	0x00005480


	//   ....[11]....
        /*0070*/ 	.word	0x00005570


	//   ....[12]....
        /*0074*/ 	.word	0x00005620


	//----- nvinfo : EIATTR_COOP_GROUP_MASK_REGIDS
	.align		4
.L_40:
        /*0078*/ 	.byte	0x04, 0x29
        /*007a*/ 	.short	(.L_42 - .L_41)


	//   ....[0]....
.L_41:
        /*007c*/ 	.word	0xffffffff


	//   ....[1]....
        /*0080*/ 	.word	0xffffffff


	//   ....[2]....
        /*0084*/ 	.word	0xffffffff


	//   ....[3]....
        /*0088*/ 	.word	0xffffffff


	//   ....[4]....
        /*008c*/ 	.word	0xffffffff


	//   ....[5]....
        /*0090*/ 	.word	0xffffffff


	//   ....[6]....
        /*0094*/ 	.word	0xffffffff


	//   ....[7]....
        /*0098*/ 	.word	0xffffffff


	//   ....[8]....
        /*009c*/ 	.word	0xffffffff


	//   ....[9]....
        /*00a0*/ 	.word	0xffffffff


	//   ....[10]....
        /*00a4*/ 	.word	0xffffffff


	//   ....[11]....
        /*00a8*/ 	.word	0xffffffff


	//   ....[12]....
        /*00ac*/ 	.word	0xffffffff


	//   ....[13]....
        /*00b0*/ 	.word	0xffffffff


	//----- nvinfo : EIATTR_COOP_GROUP_INSTR_OFFSETS
	.align		4
.L_42:
        /*00b4*/ 	.byte	0x04, 0x28
        /*00b6*/ 	.short	(.L_44 - .L_43)


	//   ....[0]....
.L_43:
        /*00b8*/ 	.word	0x000000b0


	//   ....[1]....
        /*00bc*/ 	.word	0x00000520


	//   ....[2]....
        /*00c0*/ 	.word	0x000007f0


	//   ....[3]....
        /*00c4*/ 	.word	0x00000980


	//   ....[4]....
        /*00c8*/ 	.word	0x00000a70


	//   ....[5]....
        /*00cc*/ 	.word	0x00000bd0


	//   ....[6]....
        /*00d0*/ 	.word	0x00000d20


	//   ....[7]....
        /*00d4*/ 	.word	0x00000f60


	//   ....[8]....
        /*00d8*/ 	.word	0x000022d0


	//   ....[9]....
        /*00dc*/ 	.word	0x00003580


	//   ....[10]....
        /*00e0*/ 	.word	0x00003a50


	//   ....[11]....
        /*00e4*/ 	.word	0x00003a80


	//   ....[12]....
        /*00e8*/ 	.word	0x000044a0


	//   ....[13]....
        /*00ec*/ 	.word	0x000046b0


	//----- nvinfo : EIATTR_VRC_CTA_INIT_COUNT
	.align		4
.L_44:
        /*00f0*/ 	.byte	0x02, 0x4a
        /*00f2*/ 	.byte	0x80
	.zero		1


	//----- nvinfo : EIATTR_SYSCALL_OFFSETS
	.align		4
        /*00f4*/ 	.byte	0x04, 0x46
        /*00f6*/ 	.short	(.L_46 - .L_45)


	//   ....[0]....
.L_45:
        /*00f8*/ 	.word	0x000062a0


	//   ....[1]....
        /*00fc*/ 	.word	0x000063e0


	//   ....[2]....
        /*0100*/ 	.word	0x00006c70


	//   ....[3]....
        /*0104*/ 	.word	0x00008290


	//   ....[4]....
        /*0108*/ 	.word	0x00009840


	//   ....[5]....
        /*010c*/ 	.word	0x0000ae10


	//----- nvinfo : EIATTR_MBARRIER_INSTR_OFFSETS
	.align		4
.L_46:
        /*0110*/ 	.byte	0x04, 0x39
        /*0112*/ 	.short	(.L_48 - .L_47)


	//   ....[0]....
.L_47:
        /*0114*/ 	.word	0x00000670
        /*0118*/ 	.word	0x000000ff
        /*011c*/ 	.word	0x00000000
        /*0120*/ 	.short	0x0100
        /*0122*/ 	.byte	0x04
	.zero		1


	//   ....[1]....
        /*0124*/ 	.word	0x00000680
        /*0128*/ 	.word	0x000000ff
        /*012c*/ 	.word	0x00000058
        /*0130*/ 	.short	0x0100
        /*0132*/ 	.byte	0x04
	.zero		1


	//   ....[2]....
        /*0134*/ 	.word	0x00000690
        /*0138*/ 	.word	0x000000ff
        /*013c*/ 	.word	0x00000008
        /*0140*/ 	.short	0x0100
        /*0142*/ 	.byte	0x04
	.zero		1


	//   ....[3]....
        /*0144*/ 	.word	0x000006a0
        /*0148*/ 	.word	0x000000ff
        /*014c*/ 	.word	0x00000060
        /*0150*/ 	.short	0x0100
        /*0152*/ 	.byte	0x04
	.zero		1


	//   ....[4]....
        /*0154*/ 	.word	0x000006b0
        /*0158*/ 	.word	0x000000ff
        /*015c*/ 	.word	0x00000010
        /*0160*/ 	.short	0x0100
        /*0162*/ 	.byte	0x04
	.zero		1


	//   ....[5]....
        /*0164*/ 	.word	0x000006c0
        /*0168*/ 	.word	0x000000ff
        /*016c*/ 	.word	0x00000068
        /*0170*/ 	.short	0x0100
        /*0172*/ 	.byte	0x04
	.zero		1


	//   ....[6]....
        /*0174*/ 	.word	0x000006d0
        /*0178*/ 	.word	0x000000ff
        /*017c*/ 	.word	0x00000018
        /*0180*/ 	.short	0x0100
        /*0182*/ 	.byte	0x04
	.zero		1


	//   ....[7]....
        /*0184*/ 	.word	0x000006e0
        /*0188*/ 	.word	0x000000ff
        /*018c*/ 	.word	0x00000070
        /*0190*/ 	.short	0x0100
        /*0192*/ 	.byte	0x04
	.zero		1


	//   ....[8]....
        /*0194*/ 	.word	0x000006f0
        /*0198*/ 	.word	0x000000ff
        /*019c*/ 	.word	0x00000020
        /*01a0*/ 	.short	0x0100
        /*01a2*/ 	.byte	0x04
	.zero		1


	//   ....[9]....
        /*01a4*/ 	.word	0x00000700
        /*01a8*/ 	.word	0x000000ff
        /*01ac*/ 	.word	0x00000078
        /*01b0*/ 	.short	0x0100
        /*01b2*/ 	.byte	0x04
	.zero		1


	//   ....[10]....
        /*01b4*/ 	.word	0x00000710
        /*01b8*/ 	.word	0x000000ff
        /*01bc*/ 	.word	0x00000028
        /*01c0*/ 	.short	0x0100
        /*01c2*/ 	.byte	0x04
	.zero		1


	//   ....[11]....
        /*01c4*/ 	.word	0x00000720
        /*01c8*/ 	.word	0x000000ff
        /*01cc*/ 	.word	0x00000080
        /*01d0*/ 	.short	0x0100
        /*01d2*/ 	.byte	0x04
	.zero		1


	//   ....[12]....
        /*01d4*/ 	.word	0x00000730
        /*01d8*/ 	.word	0x000000ff
        /*01dc*/ 	.word	0x00000030
        /*01e0*/ 	.short	0x0100
        /*01e2*/ 	.byte	0x04
	.zero		1


	//   ....[13]....
        /*01e4*/ 	.word	0x00000740
        /*01e8*/ 	.word	0x000000ff
        /*01ec*/ 	.word	0x00000088
        /*01f0*/ 	.short	0x0100
        /*01f2*/ 	.byte	0x04
	.zero		1


	//   ....[14]....
        /*01f4*/ 	.word	0x00000750
        /*01f8*/ 	.word	0x000000ff
        /*01fc*/ 	.word	0x00000038
        /*0200*/ 	.short	0x0100
        /*0202*/ 	.byte	0x04
	.zero		1


	//   ....[15]....
        /*0204*/ 	.word	0x00000760
        /*0208*/ 	.word	0x000000ff
        /*020c*/ 	.word	0x00000090
        /*0210*/ 	.short	0x0100
        /*0212*/ 	.byte	0x04
	.zero		1


	//   ....[16]....
        /*0214*/ 	.word	0x00000770
        /*0218*/ 	.word	0x000000ff
        /*021c*/ 	.word	0x00000040
        /*0220*/ 	.short	0x0100
        /*0222*/ 	.byte	0x04
	.zero		1


	//   ....[17]....
        /*0224*/ 	.word	0x00000780
        /*0228*/ 	.word	0x000000ff
        /*022c*/ 	.word	0x00000098
        /*0230*/ 	.short	0x0100
        /*0232*/ 	.byte	0x04
	.zero		1


	//   ....[18]....
        /*0234*/ 	.word	0x00000790
        /*0238*/ 	.word	0x000000ff
        /*023c*/ 	.word	0x00000048
        /*0240*/ 	.short	0x0100
        /*0242*/ 	.byte	0x04
	.zero		1


	//   ....[19]....
        /*0244*/ 	.word	0x000007a0
        /*0248*/ 	.word	0x000000ff
        /*024c*/ 	.word	0x000000a0
        /*0250*/ 	.short	0x0100
        /*0252*/ 	.byte	0x04
	.zero		1


	//   ....[20]....
        /*0254*/ 	.word	0x000007b0
        /*0258*/ 	.word	0x000000ff
        /*025c*/ 	.word	0x00000050
        /*0260*/ 	.short	0x0100
        /*0262*/ 	.byte	0x04
	.zero		1


	//   ....[21]....
        /*0264*/ 	.word	0x000007c0
        /*0268*/ 	.word	0x000000ff
        /*026c*/ 	.word	0x000000a8
        /*0270*/ 	.short	0x0100
        /*0272*/ 	.byte	0x04
	.zero		1


	//   ....[22]....
        /*0274*/ 	.word	0x000008f0
        /*0278*/ 	.word	0x000000ff
        /*027c*/ 	.word	0x000000b0
        /*0280*/ 	.short	0x0100
        /*0282*/ 	.byte	0x04
	.zero		1


	//   ....[23]....
        /*0284*/ 	.word	0x00000900
        /*0288*/ 	.word	0x000000ff
        /*028c*/ 	.word	0x000000d0
        /*0290*/ 	.short	0x0100
        /*0292*/ 	.byte	0x04
	.zero		1


	//   ....[24]....
        /*0294*/ 	.word	0x00000910
        /*0298*/ 	.word	0x000000ff
        /*029c*/ 	.word	0x000000b8
        /*02a0*/ 	.short	0x0100
        /*02a2*/ 	.byte	0x04
	.zero		1


	//   ....[25]....
        /*02a4*/ 	.word	0x00000920
        /*02a8*/ 	.word	0x000000ff
        /*02ac*/ 	.word	0x000000d8
        /*02b0*/ 	.short	0x0100
        /*02b2*/ 	.byte	0x04
	.zero		1


	//   ....[26]....
        /*02b4*/ 	.word	0x00000930
        /*02b8*/ 	.word	0x000000ff
        /*02bc*/ 	.word	0x000000c0
        /*02c0*/ 	.short	0x0100
        /*02c2*/ 	.byte	0x04
	.zero		1


	//   ....[27]....
        /*02c4*/ 	.word	0x00000940
        /*02c8*/ 	.word	0x000000ff
        /*02cc*/ 	.word	0x000000e0
        /*02d0*/ 	.short	0x0100
        /*02d2*/ 	.byte	0x04
	.zero		1


	//   ....[28]....
        /*02d4*/ 	.word	0x00000950
        /*02d8*/ 	.word	0x000000ff
        /*02dc*/ 	.word	0x000000c8
        /*02e0*/ 	.short	0x0100
        /*02e2*/ 	.byte	0x04
	.zero		1


	//   ....[29]....
        /*02e4*/ 	.word	0x00000960
        /*02e8*/ 	.word	0x000000ff
        /*02ec*/ 	.word	0x000000e8
        /*02f0*/ 	.short	0x0100
        /*02f2*/ 	.byte	0x04
	.zero		1


	//   ....[30]....
        /*02f4*/ 	.word	0x00000a40
        /*02f8*/ 	.word	0x000000ff
        /*02fc*/ 	.word	0x000000f0
        /*0300*/ 	.short	0x0100
        /*0302*/ 	.byte	0x06
	.zero		1


	//   ....[31]....
        /*0304*/ 	.word	0x00000a50
        /*0308*/ 	.word	0x000000ff
        /*030c*/ 	.word	0x000000f8
        /*0310*/ 	.short	0x0100
        /*0312*/ 	.byte	0x06
	.zero		1


	//   ....[32]....
        /*0314*/ 	.word	0x00000b80
        /*0318*/ 	.word	0x000000ff
        /*031c*/ 	.word	0x00000100
        /*0320*/ 	.short	0x0100
        /*0322*/ 	.byte	0x06
	.zero		1


	//   ....[33]....
        /*0324*/ 	.word	0x00000b90
        /*0328*/ 	.word	0x000000ff
        /*032c*/ 	.word	0x00000110
        /*0330*/ 	.short	0x0100
        /*0332*/ 	.byte	0x06
	.zero		1


	//   ....[34]....
        /*0334*/ 	.word	0x00000ba0
        /*0338*/ 	.word	0x000000ff
        /*033c*/ 	.word	0x00000108
        /*0340*/ 	.short	0x0100
        /*0342*/ 	.byte	0x06
	.zero		1


	//   ....[35]....
        /*0344*/ 	.word	0x00000bb0
        /*0348*/ 	.word	0x000000ff
        /*034c*/ 	.word	0x00000118
        /*0350*/ 	.short	0x0100
        /*0352*/ 	.byte	0x06
	.zero		1


	//   ....[36]....
        /*0354*/ 	.word	0x00000cd0
        /*0358*/ 	.word	0x000000ff
        /*035c*/ 	.word	0x00000120
        /*0360*/ 	.short	0x0100
        /*0362*/ 	.byte	0x04
	.zero		1


	//   ....[37]....
        /*0364*/ 	.word	0x00000ce0
        /*0368*/ 	.word	0x000000ff
        /*036c*/ 	.word	0x00000130
        /*0370*/ 	.short	0x0100
        /*0372*/ 	.byte	0x04
	.zero		1


	//   ....[38]....
        /*0374*/ 	.word	0x00000cf0
        /*0378*/ 	.word	0x000000ff
        /*037c*/ 	.word	0x00000128
        /*0380*/ 	.short	0x0100
        /*0382*/ 	.byte	0x04
	.zero		1


	//   ....[39]....
        /*0384*/ 	.word	0x00000d00
        /*0388*/ 	.word	0x000000ff
        /*038c*/ 	.word	0x00000138
        /*0390*/ 	.short	0x0100
        /*0392*/ 	.byte	0x04
	.zero		1


	//   ....[40]....
        /*0394*/ 	.word	0x00000df0
        /*0398*/ 	.word	0x000000ff
        /*039c*/ 	.word	0x00000140
        /*03a0*/ 	.short	0x0100
        /*03a2*/ 	.byte	0x04
	.zero		1


	//   ....[41]....
        /*03a4*/ 	.word	0x00000e00
        /*03a8*/ 	.word	0x000000ff
        /*03ac*/ 	.word	0x00000150
        /*03b0*/ 	.short	0x0100
        /*03b2*/ 	.byte	0x04
	.zero		1


	//   ....[42]....
        /*03b4*/ 	.word	0x00000e10
        /*03b8*/ 	.word	0x000000ff
        /*03bc*/ 	.word	0x00000148
        /*03c0*/ 	.short	0x0100
        /*03c2*/ 	.byte	0x04
	.zero		1


	//   ....[43]....
        /*03c4*/ 	.word	0x00000e20
        /*03c8*/ 	.word	0x000000ff
        /*03cc*/ 	.word	0x00000158
        /*03d0*/ 	.short	0x0100
        /*03d2*/ 	.byte	0x04
	.zero		1


	//   ....[44]....
        /*03d4*/ 	.word	0x00000f20
        /*03d8*/ 	.word	0x000000ff
        /*03dc*/ 	.word	0x00000160
        /*03e0*/ 	.short	0x0100
        /*03e2*/ 	.byte	0x06
	.zero		1


	//   ....[45]....
        /*03e4*/ 	.word	0x00001af0
        /*03e8*/ 	.word	0x00000003
        /*03ec*/ 	.word	0x00000150
        /*03f0*/ 	.short	0x010a
        /*03f2*/ 	.byte	0xff
	.zero		1


	//   ....[46]....
        /*03f4*/ 	.word	0x00001b20
        /*03f8*/ 	.word	0x00000003
        /*03fc*/ 	.word	0x00000140
        /*0400*/ 	.short	0x0101
        /*0402*/ 	.byte	0xff
	.zero		1


	//   ....[47]....
        /*0404*/ 	.word	0x00001be0
        /*0408*/ 	.word	0x000000ff
        /*040c*/ 	.word	0x00000058
        /*0410*/ 	.short	0x010a
        /*0412*/ 	.byte	0x04
	.zero		1


	//   ....[48]....
        /*0414*/ 	.word	0x00001cb0
        /*0418*/ 	.word	0x000000ff
        /*041c*/ 	.word	0x00000058
        /*0420*/ 	.short	0x010a
        /*0422*/ 	.byte	0x21
	.zero		1


	//   ....[49]....
        /*0424*/ 	.word	0x00001e60
        /*0428*/ 	.word	0x000000ff
        /*042c*/ 	.word	0x00000058
        /*0430*/ 	.short	0x010a
        /*0432*/ 	.byte	0x05
	.zero		1


	//   ....[50]....
        /*0434*/ 	.word	0x00001f70
        /*0438*/ 	.word	0x000000ff
        /*043c*/ 	.word	0x000000f8
        /*0440*/ 	.short	0x0101
        /*0442*/ 	.byte	0x06
	.zero		1


	//   ....[51]....
        /*0444*/ 	.word	0x00001f90
        /*0448*/ 	.word	0x000000ff
        /*044c*/ 	.word	0x00000058
        /*0450*/ 	.short	0x010a
        /*0452*/ 	.byte	0x04
	.zero		1


	//   ....[52]....
        /*0454*/ 	.word	0x00002010
        /*0458*/ 	.word	0x000000ff
        /*045c*/ 	.word	0x00000058
        /*0460*/ 	.short	0x010a
        /*0462*/ 	.byte	0x11
	.zero		1


	//   ....[53]....
        /*0464*/ 	.word	0x000021a0
        /*0468*/ 	.word	0x000000ff
        /*046c*/ 	.word	0x00000058
        /*0470*/ 	.short	0x010a
        /*0472*/ 	.byte	0x05
	.zero		1


	//   ....[54]....
        /*0474*/ 	.word	0x00002300
        /*0478*/ 	.word	0x00000003
        /*047c*/ 	.word	0x00000100
        /*0480*/ 	.short	0x010a
        /*0482*/ 	.byte	0xff
	.zero		1


	//   ....[55]....
        /*0484*/ 	.word	0x00002450
        /*0488*/ 	.word	0x00000000
        /*048c*/ 	.word	0x00000000
        /*0490*/ 	.short	0x0101
        /*0492*/ 	.byte	0xff
	.zero		1


	//   ....[56]....
        /*0494*/ 	.word	0x00002a10
        /*0498*/ 	.word	0x000000ff
        /*049c*/ 	.word	0x00000000
        /*04a0*/ 	.short	0x010a
        /*04a2*/ 	.byte	0x04
	.zero		1


	//   ....[57]....
        /*04a4*/ 	.word	0x00002aa0
        /*04a8*/ 	.word	0x000000ff
        /*04ac*/ 	.word	0x00000000
        /*04b0*/ 	.short	0x010a
        /*04b2*/ 	.byte	0x05
	.zero		1


	//   ....[58]....
        /*04b4*/ 	.word	0x00002b30
        /*04b8*/ 	.word	0x000000ff
        /*04bc*/ 	.word	0x00000000
        /*04c0*/ 	.short	0x010a
        /*04c2*/ 	.byte	0x05
	.zero		1


	//   ....[59]....
        /*04c4*/ 	.word	0x00002bc0
        /*04c8*/ 	.word	0x000000ff
        /*04cc*/ 	.word	0x00000000
        /*04d0*/ 	.short	0x010a
        /*04d2*/ 	.byte	0x05
	.zero		1


	//   ....[60]....
        /*04d4*/ 	.word	0x00002c50
        /*04d8*/ 	.word	0x000000ff
        /*04dc*/ 	.word	0x00000000
        /*04e0*/ 	.short	0x010a
        /*04e2*/ 	.byte	0x05
	.zero		1


	//   ....[61]....
        /*04e4*/ 	.word	0x00002ce0
        /*04e8*/ 	.word	0x000000ff
        /*04ec*/ 	.word	0x00000000
        /*04f0*/ 	.short	0x010a
        /*04f2*/ 	.byte	0x05
	.zero		1


	//   ....[62]....
        /*04f4*/ 	.word	0x00002d70
        /*04f8*/ 	.word	0x000000ff
        /*04fc*/ 	.word	0x00000000
        /*0500*/ 	.short	0x010a
        /*0502*/ 	.byte	0x05
	.zero		1


	//   ....[63]....
        /*0504*/ 	.word	0x00002e00
        /*0508*/ 	.word	0x000000ff
        /*050c*/ 	.word	0x00000000
        /*0510*/ 	.short	0x010a
        /*0512*/ 	.byte	0x05
	.zero		1


	//   ....[64]....
        /*0514*/ 	.word	0x00002e90
        /*0518*/ 	.word	0x000000ff
        /*051c*/ 	.word	0x00000000
        /*0520*/ 	.short	0x010a
        /*0522*/ 	.byte	0x05
	.zero		1


	//   ....[65]....
        /*0524*/ 	.word	0x00002f20
        /*0528*/ 	.word	0x000000ff
        /*052c*/ 	.word	0x00000000
        /*0530*/ 	.short	0x010a
        /*0532*/ 	.byte	0x05
	.zero		1


	//   ....[66]....
        /*0534*/ 	.word	0x00002fc0
        /*0538*/ 	.word	0x00000000
        /*053c*/ 	.word	0x00000000
        /*0540*/ 	.short	0x010a
        /*0542*/ 	.byte	0xff
	.zero		1


	//   ....[67]....
        /*0544*/ 	.word	0x000030e0
        /*0548*/ 	.word	0x00000000
        /*054c*/ 	.word	0x00000140
        /*0550*/ 	.short	0x010a
        /*0552*/ 	.byte	0xff
	.zero		1


	//   ....[68]....
        /*0554*/ 	.word	0x00003150
        /*0558*/ 	.word	0x00000004
        /*055c*/ 	.word	0x00000000
        /*0560*/ 	.short	0x0101
        /*0562*/ 	.byte	0xff
	.zero		1


	//   ....[69]....
        /*0564*/ 	.word	0x00003170
        /*0568*/ 	.word	0x000000ff
        /*056c*/ 	.word	0x00000110
        /*0570*/ 	.short	0x010a
        /*0572*/ 	.byte	0x04
	.zero		1


	//   ....[70]....
        /*0574*/ 	.word	0x00003290
        /*0578*/ 	.word	0x00000000
        /*057c*/ 	.word	0x00000100
        /*0580*/ 	.short	0x010a
        /*0582*/ 	.byte	0xff
	.zero		1


	//   ....[71]....
        /*0584*/ 	.word	0x00003390
        /*0588*/ 	.word	0x00000000
        /*058c*/ 	.word	0x00000000
        /*0590*/ 	.short	0x0101
        /*0592*/ 	.byte	0xff
	.zero		1


	//   ....[72]....
        /*0594*/ 	.word	0x00003420
        /*0598*/ 	.word	0x000000ff
        /*059c*/ 	.word	0x00000110
        /*05a0*/ 	.short	0x0106
        /*05a2*/ 	.byte	0x04
	.zero		1


	//   ....[73]....
        /*05a4*/ 	.word	0x00003440
        /*05a8*/ 	.word	0x000000ff
        /*05ac*/ 	.word	0x00000110
        /*05b0*/ 	.short	0x010a
        /*05b2*/ 	.byte	0x04
	.zero		1


	//   ....[74]....
        /*05b4*/ 	.word	0x000034d0
        /*05b8*/ 	.word	0x000000ff
        /*05bc*/ 	.word	0x00000110
        /*05c0*/ 	.short	0x0106
        /*05c2*/ 	.byte	0x07
	.zero		1


	//   ....[75]....
        /*05c4*/ 	.word	0x00003510
        /*05c8*/ 	.word	0x00000000
        /*05cc*/ 	.word	0x00000110
        /*05d0*/ 	.short	0x010a
        /*05d2*/ 	.byte	0xff
	.zero		1


	//   ....[76]....
        /*05d4*/ 	.word	0x00003750
        /*05d8*/ 	.word	0x000000ff
        /*05dc*/ 	.word	0x00000008
        /*05e0*/ 	.short	0x010a
        /*05e2*/ 	.byte	0x05
	.zero		1


	//   ....[77]....
        /*05e4*/ 	.word	0x00003770
        /*05e8*/ 	.word	0x000000ff
        /*05ec*/ 	.word	0x00000008
        /*05f0*/ 	.short	0x010a
        /*05f2*/ 	.byte	0x05
	.zero		1


	//   ....[78]....
        /*05f4*/ 	.word	0x00003900
        /*05f8*/ 	.word	0x000000ff
        /*05fc*/ 	.word	0x00000008
        /*0600*/ 	.short	0x010a
        /*0602*/ 	.byte	0x05
	.zero		1


	//   ....[79]....
        /*0604*/ 	.word	0x00003920
        /*0608*/ 	.word	0x000000ff
        /*060c*/ 	.word	0x00000008
        /*0610*/ 	.short	0x010a
        /*0612*/ 	.byte	0x05
	.zero		1


	//   ....[80]....
        /*0614*/ 	.word	0x000039e0
        /*0618*/ 	.word	0x000000ff
        /*061c*/ 	.word	0x00000000
        /*0620*/ 	.short	0x0101
        /*0622*/ 	.byte	0x04
	.zero		1


	//   ....[81]....
        /*0624*/ 	.word	0x00003ce0
        /*0628*/ 	.word	0x00000000
        /*062c*/ 	.word	0x00000100
        /*0630*/ 	.short	0x010a
        /*0632*/ 	.byte	0xff
	.zero		1


	//   ....[82]....
        /*0634*/ 	.word	0x00003da0
        /*0638*/ 	.word	0x00000000
        /*063c*/ 	.word	0x00000000
        /*0640*/ 	.short	0x0101
        /*0642*/ 	.byte	0xff
	.zero		1


	//   ....[83]....
        /*0644*/ 	.word	0x00003e60
        /*0648*/ 	.word	0x000000ff
        /*064c*/ 	.word	0x00000000
        /*0650*/ 	.short	0x010a
        /*0652*/ 	.byte	0x04
	.zero		1


	//   ....[84]....
        /*0654*/ 	.word	0x00003e70
        /*0658*/ 	.word	0x000000ff
        /*065c*/ 	.word	0x00000130
        /*0660*/ 	.short	0x010a
        /*0662*/ 	.byte	0x17
	.zero		1


	//   ....[85]....
        /*0664*/ 	.word	0x00003f20
        /*0668*/ 	.word	0x000000ff
        /*066c*/ 	.word	0x00000000
        /*0670*/ 	.short	0x010a
        /*0672*/ 	.byte	0x05
	.zero		1


	//   ....[86]....
        /*0674*/ 	.word	0x00004060
        /*0678*/ 	.word	0x000000ff
        /*067c*/ 	.word	0x00000000
        /*0680*/ 	.short	0x010a
        /*0682*/ 	.byte	0x04
	.zero		1


	//   ....[87]....
        /*0684*/ 	.word	0x000042b0
        /*0688*/ 	.word	0x000000ff
        /*068c*/ 	.word	0x00000000
        /*0690*/ 	.short	0x010a
        /*0692*/ 	.byte	0x04
	.zero		1


	//   ....[88]....
        /*0694*/ 	.word	0x00004350
        /*0698*/ 	.word	0x00000000
        /*069c*/ 	.word	0x00000000
        /*06a0*/ 	.short	0x010a
        /*06a2*/ 	.byte	0xff
	.zero		1


	//   ....[89]....
        /*06a4*/ 	.word	0x00004390
        /*06a8*/ 	.word	0x00000000
        /*06ac*/ 	.word	0x00000000
        /*06b0*/ 	.short	0x010a
        /*06b2*/ 	.byte	0xff
	.zero		1


	//   ....[90]....
        /*06b4*/ 	.word	0x00004400
        /*06b8*/ 	.word	0x000000ff
        /*06bc*/ 	.word	0x00000000
        /*06c0*/ 	.short	0x0101
        /*06c2*/ 	.byte	0x04
	.zero		1


	//   ....[91]....
        /*06c4*/ 	.word	0x00004440
        /*06c8*/ 	.word	0x000000ff
        /*06cc*/ 	.word	0x00000160
        /*06d0*/ 	.short	0x010a
        /*06d2*/ 	.byte	0x11
	.zero		1


	//   ....[92]....
        /*06d4*/ 	.word	0x00004490
        /*06d8*/ 	.word	0x000000ff
        /*06dc*/ 	.word	0x00000000
        /*06e0*/ 	.short	0x0101
        /*06e2*/ 	.byte	0x04
	.zero		1


	//   ....[93]....
        /*06e4*/ 	.word	0x00004930
        /*06e8*/ 	.word	0x0000000c
        /*06ec*/ 	.word	0x00000100
        /*06f0*/ 	.short	0x010a
        /*06f2*/ 	.byte	0xff
	.zero		1


	//   ....[94]....
        /*06f4*/ 	.word	0x00004aa0
        /*06f8*/ 	.word	0x00000000
        /*06fc*/ 	.word	0x00000000
        /*0700*/ 	.short	0x0101
        /*0702*/ 	.byte	0xff
	.zero		1


	//   ....[95]....
        /*0704*/ 	.word	0x00004f30
        /*0708*/ 	.word	0x000000ff
        /*070c*/ 	.word	0x000000f8
        /*0710*/ 	.short	0x010a
        /*0712*/ 	.byte	0x15
	.zero		1


	//   ....[96]....
        /*0714*/ 	.word	0x000050b0
        /*0718*/ 	.word	0x000000ff
        /*071c*/ 	.word	0x000000d0
        /*0720*/ 	.short	0x010a
        /*0722*/ 	.byte	0x15
	.zero		1


	//   ....[97]....
        /*0724*/ 	.word	0x00005230
        /*0728*/ 	.word	0x000000ff
        /*072c*/ 	.word	0x000000b0
        /*0730*/ 	.short	0x010b
        /*0732*/ 	.byte	0x15
	.zero		1


	//   ....[98]....
        /*0734*/ 	.word	0x00005240
        /*0738*/ 	.word	0x000000ff
        /*073c*/ 	.word	0x00000000
        /*0740*/ 	.short	0x0101
        /*0742*/ 	.byte	0x06
	.zero		1


	//   ....[99]....
        /*0744*/ 	.word	0x00005250
        /*0748*/ 	.word	0x000000ff
        /*074c*/ 	.word	0x000000d8
        /*0750*/ 	.short	0x010a
        /*0752*/ 	.byte	0x15
	.zero		1


	//   ....[100]....
        /*0754*/ 	.word	0x000053b0
        /*0758*/ 	.word	0x000000ff
        /*075c*/ 	.word	0x000000b8
        /*0760*/ 	.short	0x010b
        /*0762*/ 	.byte	0x15
	.zero		1


	//   ....[101]....
        /*0764*/ 	.word	0x000053c0
        /*0768*/ 	.word	0x000000ff
        /*076c*/ 	.word	0x00000000
        /*0770*/ 	.short	0x0101
        /*0772*/ 	.byte	0x06
	.zero		1


	//   ....[102]....
        /*0774*/ 	.word	0x000053d0
        /*0778*/ 	.word	0x000000ff
        /*077c*/ 	.word	0x000000e0
        /*0780*/ 	.short	0x010a
        /*0782*/ 	.byte	0x15
	.zero		1


	//   ....[103]....
        /*0784*/ 	.word	0x00005520
        /*0788*/ 	.word	0x000000ff
        /*078c*/ 	.word	0x000000c0
        /*0790*/ 	.short	0x010b
        /*0792*/ 	.byte	0x15
	.zero		1


	//   ....[104]....
        /*0794*/ 	.word	0x00005530
        /*0798*/ 	.word	0x000000ff
        /*079c*/ 	.word	0x00000000
        /*07a0*/ 	.short	0x0101
        /*07a2*/ 	.byte	0x06
	.zero		1


	//   ....[105]....
        /*07a4*/ 	.word	0x00005540
        /*07a8*/ 	.word	0x000000ff
        /*07ac*/ 	.word	0x000000e8
        /*07b0*/ 	.short	0x010a
        /*07b2*/ 	.byte	0x15
	.zero		1


	//   ....[106]....
        /*07b4*/ 	.word	0x00005740
        /*07b8*/ 	.word	0x000000ff
        /*07bc*/ 	.word	0x000000c8
        /*07c0*/ 	.short	0x010b
        /*07c2*/ 	.byte	0x15
	.zero		1


	//   ....[107]....
        /*07c4*/ 	.word	0x00005750
        /*07c8*/ 	.word	0x000000ff
        /*07cc*/ 	.word	0x00000000
        /*07d0*/ 	.short	0x0101
        /*07d2*/ 	.byte	0x25
	.zero		1


	//   ....[108]....
        /*07d4*/ 	.word	0x00005780
        /*07d8*/ 	.word	0x000000ff
        /*07dc*/ 	.word	0x000000d0
        /*07e0*/ 	.short	0x010a
        /*07e2*/ 	.byte	0x15
	.zero		1


	//   ....[109]....
        /*07e4*/ 	.word	0x000057a0
        /*07e8*/ 	.word	0x000000ff
        /*07ec*/ 	.word	0x000000d8
        /*07f0*/ 	.short	0x010a
        /*07f2*/ 	.byte	0x15
	.zero		1


	//   ....[110]....
        /*07f4*/ 	.word	0x000057c0
        /*07f8*/ 	.word	0x000000ff
        /*07fc*/ 	.word	0x000000e0
        /*0800*/ 	.short	0x010a
        /*0802*/ 	.byte	0x15
	.zero		1


	//   ....[111]....
        /*0804*/ 	.word	0x00005800
        /*0808*/ 	.word	0x00000000
        /*080c*/ 	.word	0x000000e8
        /*0810*/ 	.short	0x010a
        /*0812*/ 	.byte	0xff
	.zero		1


	//   ....[112]....
        /*0814*/ 	.word	0x00005b30
        /*0818*/ 	.word	0x00000003
        /*081c*/ 	.word	0x00000100
        /*0820*/ 	.short	0x010a
        /*0822*/ 	.byte	0xff
	.zero		1


	//   ....[113]....
        /*0824*/ 	.word	0x00005cb0
        /*0828*/ 	.word	0x00000000
        /*082c*/ 	.word	0x00000000
        /*0830*/ 	.short	0x0101
        /*0832*/ 	.byte	0xff
	.zero		1


	//   ....[114]....
        /*0834*/ 	.word	0x00006810
        /*0838*/ 	.word	0x00000003
        /*083c*/ 	.word	0x000000b0
        /*0840*/ 	.short	0x010a
        /*0842*/ 	.byte	0xff
	.zero		1


	//   ....[115]....
        /*0844*/ 	.word	0x00006850
        /*0848*/ 	.word	0x000000a3
        /*084c*/ 	.word	0x00000120
        /*0850*/ 	.short	0x010a
        /*0852*/ 	.byte	0xff
	.zero		1


	//   ....[116]....
        /*0854*/ 	.word	0x00006980
        /*0858*/ 	.word	0x00000003
        /*085c*/ 	.word	0x000000b0
        /*0860*/ 	.short	0x010a
        /*0862*/ 	.byte	0xff
	.zero		1


	//   ....[117]....
        /*0864*/ 	.word	0x00006ac0
        /*0868*/ 	.word	0x00000000
        /*086c*/ 	.word	0x00000000
        /*0870*/ 	.short	0x0101
        /*0872*/ 	.byte	0xff
	.zero		1


	//   ....[118]....
        /*0874*/ 	.word	0x00006b40
        /*0878*/ 	.word	0x000000a3
        /*087c*/ 	.word	0x00000120
        /*0880*/ 	.short	0x010a
        /*0882*/ 	.byte	0xff
	.zero		1


	//   ....[119]....
        /*0884*/ 	.word	0x00007ef0
        /*0888*/ 	.word	0x000000bf
        /*088c*/ 	.word	0x000000b0
        /*0890*/ 	.short	0x010a
        /*0892*/ 	.byte	0xff
	.zero		1


	//   ....[120]....
        /*0894*/ 	.word	0x00007fc0
        /*0898*/ 	.word	0x000000bf
        /*089c*/ 	.word	0x000000b0
        /*08a0*/ 	.short	0x010a
        /*08a2*/ 	.byte	0xff
	.zero		1


	//   ....[121]....
        /*08a4*/ 	.word	0x00008100
        /*08a8*/ 	.word	0x00000000
        /*08ac*/ 	.word	0x00000000
        /*08b0*/ 	.short	0x0101
        /*08b2*/ 	.byte	0xff
	.zero		1


	//   ....[122]....
        /*08b4*/ 	.word	0x000094a0
        /*08b8*/ 	.word	0x00000000
        /*08bc*/ 	.word	0x000000b0
        /*08c0*/ 	.short	0x010a
        /*08c2*/ 	.byte	0xff
	.zero		1


	//   ....[123]....
        /*08c4*/ 	.word	0x00009570
        /*08c8*/ 	.word	0x00000000
        /*08cc*/ 	.word	0x000000b0
        /*08d0*/ 	.short	0x010a
        /*08d2*/ 	.byte	0xff
	.zero		1


	//   ....[124]....
        /*08d4*/ 	.word	0x000096b0
        /*08d8*/ 	.word	0x00000000
        /*08dc*/ 	.word	0x00000000
        /*08e0*/ 	.short	0x0101
        /*08e2*/ 	.byte	0xff
	.zero		1


	//   ....[125]....
        /*08e4*/ 	.word	0x0000aa80
        /*08e8*/ 	.word	0x00000000
        /*08ec*/ 	.word	0x000000b0
        /*08f0*/ 	.short	0x010a
        /*08f2*/ 	.byte	0xff
	.zero		1


	//   ....[126]....
        /*08f4*/ 	.word	0x0000ab50
        /*08f8*/ 	.word	0x00000000
        /*08fc*/ 	.word	0x000000b0
        /*0900*/ 	.short	0x010a
        /*0902*/ 	.byte	0xff
	.zero		1


	//   ....[127]....
        /*0904*/ 	.word	0x0000ac90
        /*0908*/ 	.word	0x00000000
        /*090c*/ 	.word	0x00000000
        /*0910*/ 	.short	0x0101
        /*0912*/ 	.byte	0xff
	.zero		1


	//   ....[128]....
        /*0914*/ 	.word	0x0000b0c0
        /*0918*/ 	.word	0x000000a3
        /*091c*/ 	.word	0x00000000
        /*0920*/ 	.short	0x0101
        /*0922*/ 	.byte	0xff
	.zero		1


	//   ....[129]....
        /*0924*/ 	.word	0x0000c130
        /*0928*/ 	.word	0x00000003
        /*092c*/ 	.word	0x00000150
        /*0930*/ 	.short	0x010a
        /*0932*/ 	.byte	0xff
	.zero		1


	//   ....[130]....
        /*0934*/ 	.word	0x0000c190
        /*0938*/ 	.word	0x00000000
        /*093c*/ 	.word	0x00000058
        /*0940*/ 	.short	0x010a
        /*0942*/ 	.byte	0xff
	.zero		1


	//   ....[131]....
        /*0944*/ 	.word	0x0000c1f0
        /*0948*/ 	.word	0x00000000
        /*094c*/ 	.word	0x00000058
        /*0950*/ 	.short	0x010a
        /*0952*/ 	.byte	0xff
	.zero		1


	//   ....[132]....
        /*0954*/ 	.word	0x0000c240
        /*0958*/ 	.word	0x00000003
        /*095c*/ 	.word	0x00000100
        /*0960*/ 	.short	0x010a
        /*0962*/ 	.byte	0xff
	.zero		1


	//   ....[133]....
        /*0964*/ 	.word	0x0000c2a0
        /*0968*/ 	.word	0x00000000
        /*096c*/ 	.word	0x00000000
        /*0970*/ 	.short	0x010a
        /*0972*/ 	.byte	0xff
	.zero		1


	//   ....[134]....
        /*0974*/ 	.word	0x0000c300
        /*0978*/ 	.word	0x00000000
        /*097c*/ 	.word	0x00000000
        /*0980*/ 	.short	0x010a
        /*0982*/ 	.byte	0xff
	.zero		1


	//   ....[135]....
        /*0984*/ 	.word	0x0000c360
        /*0988*/ 	.word	0x00000000
        /*098c*/ 	.word	0x00000000
        /*0990*/ 	.short	0x010a
        /*0992*/ 	.byte	0xff
	.zero		1


	//   ....[136]....
        /*0994*/ 	.word	0x0000c3c0
        /*0998*/ 	.word	0x00000000
        /*099c*/ 	.word	0x00000000
        /*09a0*/ 	.short	0x010a
        /*09a2*/ 	.byte	0xff
	.zero		1


	//   ....[137]....
        /*09a4*/ 	.word	0x0000c420
        /*09a8*/ 	.word	0x00000000
        /*09ac*/ 	.word	0x00000000
        /*09b0*/ 	.short	0x010a
        /*09b2*/ 	.byte	0xff
	.zero		1


	//   ....[138]....
        /*09b4*/ 	.word	0x0000c480
        /*09b8*/ 	.word	0x00000000
        /*09bc*/ 	.word	0x00000000
        /*09c0*/ 	.short	0x010a
        /*09c2*/ 	.byte	0xff
	.zero		1


	//   ....[139]....
        /*09c4*/ 	.word	0x0000c4e0
        /*09c8*/ 	.word	0x00000000
        /*09cc*/ 	.word	0x00000000
        /*09d0*/ 	.short	0x010a
        /*09d2*/ 	.byte	0xff
	.zero		1


	//   ....[140]....
        /*09d4*/ 	.word	0x0000c540
        /*09d8*/ 	.word	0x00000000
        /*09dc*/ 	.word	0x00000000
        /*09e0*/ 	.short	0x010a
        /*09e2*/ 	.byte	0xff
	.zero		1


	//   ....[141]....
        /*09e4*/ 	.word	0x0000c5a0
        /*09e8*/ 	.word	0x00000000
        /*09ec*/ 	.word	0x00000000
        /*09f0*/ 	.short	0x010a
        /*09f2*/ 	.byte	0xff
	.zero		1


	//   ....[142]....
        /*09f4*/ 	.word	0x0000c600
        /*09f8*/ 	.word	0x00000000
        /*09fc*/ 	.word	0x00000000
        /*0a00*/ 	.short	0x010a
        /*0a02*/ 	.byte	0xff
	.zero		1


	//   ....[143]....
        /*0a04*/ 	.word	0x0000c650
        /*0a08*/ 	.word	0x00000000
        /*0a0c*/ 	.word	0x00000140
        /*0a10*/ 	.short	0x010a
        /*0a12*/ 	.byte	0xff
	.zero		1


	//   ....[144]....
        /*0a14*/ 	.word	0x0000c6b0
        /*0a18*/ 	.word	0x00000000
        /*0a1c*/ 	.word	0x00000110
        /*0a20*/ 	.short	0x010a
        /*0a22*/ 	.byte	0xff
	.zero		1


	//   ....[145]....
        /*0a24*/ 	.word	0x0000c700
        /*0a28*/ 	.word	0x00000000
        /*0a2c*/ 	.word	0x00000100
        /*0a30*/ 	.short	0x010a
        /*0a32*/ 	.byte	0xff
	.zero		1


	//   ....[146]....
        /*0a34*/ 	.word	0x0000c760
        /*0a38*/ 	.word	0x00000000
        /*0a3c*/ 	.word	0x00000110
        /*0a40*/ 	.short	0x010a
        /*0a42*/ 	.byte	0xff
	.zero		1


	//   ....[147]....
        /*0a44*/ 	.word	0x0000c7c0
        /*0a48*/ 	.word	0x00000005
        /*0a4c*/ 	.word	0x00000008
        /*0a50*/ 	.short	0x010a
        /*0a52*/ 	.byte	0xff
	.zero		1


	//   ....[148]....
        /*0a54*/ 	.word	0x0000c8b0
        /*0a58*/ 	.word	0x00000003
        /*0a5c*/ 	.word	0x00000008
        /*0a60*/ 	.short	0x010a
        /*0a62*/ 	.byte	0xff
	.zero		1


	//   ....[149]....
        /*0a64*/ 	.word	0x0000c900
        /*0a68*/ 	.word	0x00000000
        /*0a6c*/ 	.word	0x00000100
        /*0a70*/ 	.short	0x010a
        /*0a72*/ 	.byte	0xff
	.zero		1


	//   ....[150]....
        /*0a74*/ 	.word	0x0000c960
        /*0a78*/ 	.word	0x00000000
        /*0a7c*/ 	.word	0x00000130
        /*0a80*/ 	.short	0x010a
        /*0a82*/ 	.byte	0xff
	.zero		1


	//   ....[151]....
        /*0a84*/ 	.word	0x0000c9c0
        /*0a88*/ 	.word	0x00000000
        /*0a8c*/ 	.word	0x00000000
        /*0a90*/ 	.short	0x010a
        /*0a92*/ 	.byte	0xff
	.zero		1


	//   ....[152]....
        /*0a94*/ 	.word	0x0000ca20
        /*0a98*/ 	.word	0x00000000
        /*0a9c*/ 	.word	0x00000000
        /*0aa0*/ 	.short	0x010a
        /*0aa2*/ 	.byte	0xff
	.zero		1


	//   ....[153]....
        /*0aa4*/ 	.word	0x0000ca80
        /*0aa8*/ 	.word	0x00000000
        /*0aac*/ 	.word	0x00000160
        /*0ab0*/ 	.short	0x010a
        /*0ab2*/ 	.byte	0xff
	.zero		1


	//   ....[154]....
        /*0ab4*/ 	.word	0x0000cad0
        /*0ab8*/ 	.word	0x0000000c
        /*0abc*/ 	.word	0x00000100
        /*0ac0*/ 	.short	0x010a
        /*0ac2*/ 	.byte	0xff
	.zero		1


	//   ....[155]....
        /*0ac4*/ 	.word	0x0000cb30
        /*0ac8*/ 	.word	0x00000000
        /*0acc*/ 	.word	0x000000f8
        /*0ad0*/ 	.short	0x010a
        /*0ad2*/ 	.byte	0xff
	.zero		1


	//   ....[156]....
        /*0ad4*/ 	.word	0x0000cb90
        /*0ad8*/ 	.word	0x00000000
        /*0adc*/ 	.word	0x000000d0
        /*0ae0*/ 	.short	0x010a
        /*0ae2*/ 	.byte	0xff
	.zero		1


	//   ....[157]....
        /*0ae4*/ 	.word	0x0000cbf0
        /*0ae8*/ 	.word	0x00000000
        /*0aec*/ 	.word	0x000000d8
        /*0af0*/ 	.short	0x010a
        /*0af2*/ 	.byte	0xff
	.zero		1


	//   ....[158]....
        /*0af4*/ 	.word	0x0000cc50
        /*0af8*/ 	.word	0x00000000
        /*0afc*/ 	.word	0x000000e0
        /*0b00*/ 	.short	0x010a
        /*0b02*/ 	.byte	0xff
	.zero		1


	//   ....[159]....
        /*0b04*/ 	.word	0x0000ccb0
        /*0b08*/ 	.word	0x00000000
        /*0b0c*/ 	.word	0x000000e8
        /*0b10*/ 	.short	0x010a
        /*0b12*/ 	.byte	0xff
	.zero		1


	//   ....[160]....
        /*0b14*/ 	.word	0x0000cd10
        /*0b18*/ 	.word	0x00000000
        /*0b1c*/ 	.word	0x000000d0
        /*0b20*/ 	.short	0x010a
        /*0b22*/ 	.byte	0xff
	.zero		1


	//   ....[161]....
        /*0b24*/ 	.word	0x0000cd70
        /*0b28*/ 	.word	0x00000000
        /*0b2c*/ 	.word	0x000000d8
        /*0b30*/ 	.short	0x010a
        /*0b32*/ 	.byte	0xff
	.zero		1


	//   ....[162]....
        /*0b34*/ 	.word	0x0000cdd0
        /*0b38*/ 	.word	0x00000000
        /*0b3c*/ 	.word	0x000000e0
        /*0b40*/ 	.short	0x010a
        /*0b42*/ 	.byte	0xff
	.zero		1


	//   ....[163]....
        /*0b44*/ 	.word	0x0000ce20
        /*0b48*/ 	.word	0x00000003
        /*0b4c*/ 	.word	0x00000100
        /*0b50*/ 	.short	0x010a
        /*0b52*/ 	.byte	0xff
	.zero		1


	//   ....[164]....
        /*0b54*/ 	.word	0x0000ce70
        /*0b58*/ 	.word	0x00000003
        /*0b5c*/ 	.word	0x000000b0
        /*0b60*/ 	.short	0x010a
        /*0b62*/ 	.byte	0xff
	.zero		1


	//   ....[165]....
        /*0b64*/ 	.word	0x0000cec0
        /*0b68*/ 	.word	0x000000a3
        /*0b6c*/ 	.word	0x00000120
        /*0b70*/ 	.short	0x010a
        /*0b72*/ 	.byte	0xff
	.zero		1


	//   ....[166]....
        /*0b74*/ 	.word	0x0000cf10
        /*0b78*/ 	.word	0x000000bf
        /*0b7c*/ 	.word	0x000000b0
        /*0b80*/ 	.short	0x010a
        /*0b82*/ 	.byte	0xff
	.zero		1


	//   ....[167]....
        /*0b84*/ 	.word	0x0000cf60
        /*0b88*/ 	.word	0x00000000
        /*0b8c*/ 	.word	0x000000b0
        /*0b90*/ 	.short	0x010a
        /*0b92*/ 	.byte	0xff
	.zero		1


	//   ....[168]....
        /*0b94*/ 	.word	0x0000cfb0
        /*0b98*/ 	.word	0x00000000
        /*0b9c*/ 	.word	0x000000b0
        /*0ba0*/ 	.short	0x010a
        /*0ba2*/ 	.byte	0xff
	.zero		1


	//----- nvinfo : EIATTR_NUM_MBARRIERS
	.align		4
.L_48:
        /*0ba4*/ 	.byte	0x03, 0x38
        /*0ba6*/ 	.short	0x002d


	//----- nvinfo : EIATTR_EXIT_INSTR_OFFSETS
	.align		4
        /*0ba8*/ 	.byte	0x04, 0x1c
        /*0baa*/ 	.short	(.L_50 - .L_49)


	//   ....[0]....
.L_49:
        /*0bac*/ 	.word	0x00002ff0


	//   ....[1]....
        /*0bb0*/ 	.word	0x000034e0


	//   ....[2]....
        /*0bb4*/ 	.word	0x00003540


	//   ....[3]....
        /*0bb8*/ 	.word	0x000046c0


	//   ....[4]....
        /*0bbc*/ 	.word	0x00005830


	//   ....[5]....
        /*0bc0*/ 	.word	0x00005870


	//   ....[6]....
        /*0bc4*/ 	.word	0x0000c120


	//----- nvinfo : EIATTR_MAX_THREADS
	.align		4
.L_50:
        /*0bc8*/ 	.byte	0x04, 0x05
        /*0bca*/ 	.short	(.L_52 - .L_51)
.L_51:
        /*0bcc*/ 	.word	0x00000100
        /*0bd0*/ 	.word	0x00000001
        /*0bd4*/ 	.word	0x00000001


	//----- nvinfo : EIATTR_CRS_STACK_SIZE
	.align		4
.L_52:
        /*0bd8*/ 	.byte	0x04, 0x1e
        /*0bda*/ 	.short	(.L_54 - .L_53)
.L_53:
        /*0bdc*/ 	.word	0x00000000


	//----- nvinfo : EIATTR_CBANK_PARAM_SIZE
	.align		4
.L_54:
        /*0be0*/ 	.byte	0x03, 0x19
        /*0be2*/ 	.short	0x0800


	//----- nvinfo : EIATTR_PARAM_CBANK
	.align		4
        /*0be4*/ 	.byte	0x04, 0x0a
        /*0be6*/ 	.short	(.L_56 - .L_55)
	.align		4
.L_55:
        /*0be8*/ 	.word	index@(.nv.constant0._ZN7cutlass13device_kernelINS_4gemm6kernel13GemmUniversalIN4cute5tupleIJiiiiEEENS1_10collective13CollectiveMmaINS1_35MainloopSm100TmaUmmaWarpSpecializedILi11ELi2ELi2ENS5_IJNS4_1CILi2EEESB_NSA_ILi1EEEEEEEENS5_IJNSA_ILi256EEESF_NSA_ILi64EEEEEENS_12float_e5m2_tENS5_IJlSC_lEEESI_SJ_NS4_8TiledMMAINS4_8MMA_AtomIJNS4_10MMA_TraitsINS4_25SM100_MMA_F8F6F4_2x1SM_SSEJSI_SI_fSF_SF_NS4_17integral_constantINS4_4UMMA5MajorELSQ_0EEESR_NSO_INSP_7ScaleInELSS_0EEEST_EEEEEENS4_6LayoutINS5_IJSC_SC_SC_EEENS5_IJNSA_ILi0EEESY_SY_EEEEENS5_IJNS4_10UnderscoreES11_S11_EEEEENS4_28SM100_TMA_2SM_LOAD_MULTICASTENS4_14ComposedLayoutINS4_7SwizzleILi2ELi4ELi3EEENS4_18smem_ptr_flag_bitsILi8EEENSW_INS5_IJNSA_ILi8EEESG_EEENS5_IJSG_SC_EEEEEEEvNS4_8identityENS4_18SM100_TMA_2SM_LOADES1E_vS1F_EENS_8epilogue10collective18CollectiveEpilogueINS1I_23Sm100TmaWarpSpecializedILi4ELi2ELi64ELb0ELb0EEEJNS5_IJNSA_ILi128EEESF_SG_EEENS5_IJNSW_IS1N_SC_EENSW_ISG_SC_EEEEESI_SJ_SI_SJ_NS1I_6fusion15FusionCallbacksIS1M_NS1S_17LinearCombinationISI_fSI_fLNS_15FloatRoundStyleE2EEES1O_S1R_JEEENS4_5SM1004TMEM4LOAD26SM100_TMEM_LOAD_32dp32b64xENS4_13SM90_TMA_LOADES1E_NS4_39AutoVectorizingCopyWithAssumedAlignmentILi128EEENS4_14SM90_TMA_STOREES1E_S24_S24_EEEvvEEEEvNT_6ParamsE)
        /*0bec*/ 	.short	0x0380
        /*0bee*/ 	.short	0x0800


	//----- nvinfo : EIATTR_SW_WAR
	.align		4
.L_56:
        /*0bf0*/ 	.byte	0x04, 0x36
        /*0bf2*/ 	.short	(.L_58 - .L_57)
.L_57:
        /*0bf4*/ 	.word	0x00000008
.L_58:


//--------------------- .nv.callgraph             --------------------------
	.section	.nv.callgraph,"",@"SHT_CUDA_CALLGRAPH"
	.align	4
	.sectionentsize	8
	.align		4
        /*0000*/ 	.word	0x00000000
	.align		4
        /*0004*/ 	.word	0xffffffff
	.align		4
        /*0008*/ 	.word	index@(_ZN7cutlass13device_kernelINS_4gemm6kernel13GemmUniversalIN4cute5tupleIJiiiiEEENS1_10collective13CollectiveMmaINS1_35MainloopSm100TmaUmmaWarpSpecializedILi11ELi2ELi2ENS5_IJNS4_1CILi2EEESB_NSA_ILi1EEEEEEEENS5_IJNSA_ILi256EEESF_NSA_ILi64EEEEEENS_12float_e5m2_tENS5_IJlSC_lEEESI_SJ_NS4_8TiledMMAINS4_8MMA_AtomIJNS4_10MMA_TraitsINS4_25SM100_MMA_F8F6F4_2x1SM_SSEJSI_SI_fSF_SF_NS4_17integral_constantINS4_4UMMA5MajorELSQ_0EEESR_NSO_INSP_7ScaleInELSS_0EEEST_EEEEEENS4_6LayoutINS5_IJSC_SC_SC_EEENS5_IJNSA_ILi0EEESY_SY_EEEEENS5_IJNS4_10UnderscoreES11_S11_EEEEENS4_28SM100_TMA_2SM_LOAD_MULTICASTENS4_14ComposedLayoutINS4_7SwizzleILi2ELi4ELi3EEENS4_18smem_ptr_flag_bitsILi8EEENSW_INS5_IJNSA_ILi8EEESG_EEENS5_IJSG_SC_EEEEEEEvNS4_8identityENS4_18SM100_TMA_2SM_LOADES1E_vS1F_EENS_8epilogue10collective18CollectiveEpilogueINS1I_23Sm100TmaWarpSpecializedILi4ELi2ELi64ELb0ELb0EEEJNS5_IJNSA_ILi128EEESF_SG_EEENS5_IJNSW_IS1N_SC_EENSW_ISG_SC_EEEEESI_SJ_SI_SJ_NS1I_6fusion15FusionCallbacksIS1M_NS1S_17LinearCombinationISI_fSI_fLNS_15FloatRoundStyleE2EEES1O_S1R_JEEENS4_5SM1004TMEM4LOAD26SM100_TMEM_LOAD_32dp32b64xENS4_13SM90_TMA_LOADES1E_NS4_39AutoVectorizingCopyWithAssumedAlignmentILi128EEENS4_14SM90_TMA_STOREES1E_S24_S24_EEEvvEEEEvNT_6ParamsE)
	.align		4
        /*000c*/ 	.word	index@(__assertfail)
	.align		4
        /*0010*/ 	.word	0x00000000
	.align		4
        /*0014*/ 	.word	0xfffffffe
	.align		4
        /*0018*/ 	.word	0x00000000
	.align		4
        /*001c*/ 	.word	0xfffffffd
	.align		4
        /*0020*/ 	.word	0x00000000
	.align		4
        /*0024*/ 	.word	0xfffffffc


//--------------------- .nv.constant4             --------------------------
	.section	.nv.constant4,"a",@progbits
	.align	8
	.align		8
.nv.constant4:
        /*0000*/ 	.dword	__assertfail
	.align		8
        /*0008*/ 	.dword	__unnamed_1
	.align		8
        /*0010*/ 	.dword	__unnamed_2
	.align		8
        /*0018*/ 	.dword	__unnamed_3
	.align		8
        /*0020*/ 	.dword	_ZN39_INTERNAL_956ddb2b_4_k_cu_082b70f4_96364cuda3std3__45__cpo5beginE
	.align		8
        /*0028*/ 	.dword	_ZN39_INTERNAL_956ddb2b_4_k_cu_082b70f4_96364cuda3std3__45__cpo3endE
	.align		8
        /*0030*/ 	.dword	_ZN39_INTERNAL_956ddb2b_4_k_cu_082b70f4_96364cuda3std3__45__cpo6cbeginE
	.align		8
        /*0038*/ 	.dword	_ZN39_INTERNAL_956ddb2b_4_k_cu_082b70f4_96364cuda3std3__45__cpo4cendE
	.align		8
        /*0040*/ 	.dword	_ZN39_INTERNAL_956ddb2b_4_k_cu_082b70f4_96364cuda3std3__441_GLOBAL__N__956ddb2b_4_k_cu_082b70f4_96366ignoreE
	.align		8
        /*0048*/ 	.dword	_ZN39_INTERNAL_956ddb2b_4_k_cu_082b70f4_96364cuda3std3__419piecewise_constructE
	.align		8
        /*0050*/ 	.dword	_ZN39_INTERNAL_956ddb2b_4_k_cu_082b70f4_96364cuda3std3__48in_placeE
	.align		8
        /*0058*/ 	.dword	_ZN39_INTERNAL_956ddb2b_4_k_cu_082b70f4_96364cuda3std6ranges3__45__cpo4swapE
	.align		8
        /*0060*/ 	.dword	_ZN39_INTERNAL_956ddb2b_4_k_cu_082b70f4_96364cuda3std6ranges3__45__cpo9iter_moveE
	.align		8
        /*0068*/ 	.dword	_ZN39_INTERNAL_956ddb2b_4_k_cu_082b70f4_96364cute7productE
	.align		8
        /*0070*/ 	.dword	_ZN39_INTERNAL_956ddb2b_4_k_cu_082b70f4_96364cute1_E
	.align		8
        /*0078*/ 	.dword	$str$25
	.align		8
        /*0080*/ 	.dword	$str$26
	.align		8
        /*0088*/ 	.dword	$str$27
	.align		8
        /*0090*/ 	.dword	$str$28


//--------------------- .text._ZN7cutlass13device_kernelINS_4gemm6kernel13GemmUniversalIN4cute5tupleIJiiiiEEENS1_10collective13CollectiveMmaINS1_35MainloopSm100TmaUmmaWarpSpecializedILi11ELi2ELi2ENS5_IJNS4_1CILi2EEESB_NSA_ILi1EEEEEEEENS5_IJNSA_ILi256EEESF_NSA_ILi64EEEEEENS_12float_e5m2_tENS5_IJlSC_lEEESI_SJ_NS4_8TiledMMAINS4_8MMA_AtomIJNS4_10MMA_TraitsINS4_25SM100_MMA_F8F6F4_2x1SM_SSEJSI_SI_fSF_SF_NS4_17integral_constantINS4_4UMMA5MajorELSQ_0EEESR_NSO_INSP_7ScaleInELSS_0EEEST_EEEEEENS4_6LayoutINS5_IJSC_SC_SC_EEENS5_IJNSA_ILi0EEESY_SY_EEEEENS5_IJNS4_10UnderscoreES11_S11_EEEEENS4_28SM100_TMA_2SM_LOAD_MULTICASTENS4_14ComposedLayoutINS4_7SwizzleILi2ELi4ELi3EEENS4_18smem_ptr_flag_bitsILi8EEENSW_INS5_IJNSA_ILi8EEESG_EEENS5_IJSG_SC_EEEEEEEvNS4_8identityENS4_18SM100_TMA_2SM_LOADES1E_vS1F_EENS_8epilogue10collective18CollectiveEpilogueINS1I_23Sm100TmaWarpSpecializedILi4ELi2ELi64ELb0ELb0EEEJNS5_IJNSA_ILi128EEESF_SG_EEENS5_IJNSW_IS1N_SC_EENSW_ISG_SC_EEEEESI_SJ_SI_SJ_NS1I_6fusion15FusionCallbacksIS1M_NS1S_17LinearCombinationISI_fSI_fLNS_15FloatRoundStyleE2EEES1O_S1R_JEEENS4_5SM1004TMEM4LOAD26SM100_TMEM_LOAD_32dp32b64xENS4_13SM90_TMA_LOADES1E_NS4_39AutoVectorizingCopyWithAssumedAlignmentILi128EEENS4_14SM90_TMA_STOREES1E_S24_S24_EEEvvEEEEvNT_6ParamsE --------------------------
	.section	.text._ZN7cutlass13device_kernelINS_4gemm6kernel13GemmUniversalIN4cute5tupleIJiiiiEEENS1_10collective13CollectiveMmaINS1_35MainloopSm100TmaUmmaWarpSpecializedILi11ELi2ELi2ENS5_IJNS4_1CILi2EEESB_NSA_ILi1EEEEEEEENS5_IJNSA_ILi256EEESF_NSA_ILi64EEEEEENS_12float_e5m2_tENS5_IJlSC_lEEESI_SJ_NS4_8TiledMMAINS4_8MMA_AtomIJNS4_10MMA_TraitsINS4_25SM100_MMA_F8F6F4_2x1SM_SSEJSI_SI_fSF_SF_NS4_17integral_constantINS4_4UMMA5MajorELSQ_0EEESR_NSO_INSP_7ScaleInELSS_0EEEST_EEEEEENS4_6LayoutINS5_IJSC_SC_SC_EEENS5_IJNSA_ILi0EEESY_SY_EEEEENS5_IJNS4_10UnderscoreES11_S11_EEEEENS4_28SM100_TMA_2SM_LOAD_MULTICASTENS4_14ComposedLayoutINS4_7SwizzleILi2ELi4ELi3EEENS4_18smem_ptr_flag_bitsILi8EEENSW_INS5_IJNSA_ILi8EEESG_EEENS5_IJSG_SC_EEEEEEEvNS4_8identityENS4_18SM100_TMA_2SM_LOADES1E_vS1F_EENS_8epilogue10collective18CollectiveEpilogueINS1I_23Sm100TmaWarpSpecializedILi4ELi2ELi64ELb0ELb0EEEJNS5_IJNSA_ILi128EEESF_SG_EEENS5_IJNSW_IS1N_SC_EENSW_ISG_SC_EEEEESI_SJ_SI_SJ_NS1I_6fusion15FusionCallbacksIS1M_NS1S_17LinearCombinationISI_fSI_fLNS_15FloatRoundStyleE2EEES1O_S1R_JEEENS4_5SM1004TMEM4LOAD26SM100_TMEM_LOAD_32dp32b64xENS4_13SM90_TMA_LOADES1E_NS4_39AutoVectorizingCopyWithAssumedAlignmentILi128EEENS4_14SM90_TMA_STOREES1E_S24_S24_EEEvvEEEEvNT_6ParamsE,"ax",@progbits
	.align	128
.text._ZN7cutlass13device_kernelINS_4gemm6kernel13GemmUniversalIN4cute5tupleIJiiiiEEENS1_10collective13CollectiveMmaINS1_35MainloopSm100TmaUmmaWarpSpecializedILi11ELi2ELi2ENS5_IJNS4_1CILi2EEESB_NSA_ILi1EEEEEEEENS5_IJNSA_ILi256EEESF_NSA_ILi64EEEEEENS_12float_e5m2_tENS5_IJlSC_lEEESI_SJ_NS4_8TiledMMAINS4_8MMA_AtomIJNS4_10MMA_TraitsINS4_25SM100_MMA_F8F6F4_2x1SM_SSEJSI_SI_fSF_SF_NS4_17integral_constantINS4_4UMMA5MajorELSQ_0EEESR_NSO_INSP_7ScaleInELSS_0EEEST_EEEEEENS4_6LayoutINS5_IJSC_SC_SC_EEENS5_IJNSA_ILi0EEESY_SY_EEEEENS5_IJNS4_10UnderscoreES11_S11_EEEEENS4_28SM100_TMA_2SM_LOAD_MULTICASTENS4_14ComposedLayoutINS4_7SwizzleILi2ELi4ELi3EEENS4_18smem_ptr_flag_bitsILi8EEENSW_INS5_IJNSA_ILi8EEESG_EEENS5_IJSG_SC_EEEEEEEvNS4_8identityENS4_18SM100_TMA_2SM_LOADES1E_vS1F_EENS_8epilogue10collective18CollectiveEpilogueINS1I_23Sm100TmaWarpSpecializedILi4ELi2ELi64ELb0ELb0EEEJNS5_IJNSA_ILi128EEESF_SG_EEENS5_IJNSW_IS1N_SC_EENSW_ISG_SC_EEEEESI_SJ_SI_SJ_NS1I_6fusion15FusionCallbacksIS1M_NS1S_17LinearCombinationISI_fSI_fLNS_15FloatRoundStyleE2EEES1O_S1R_JEEENS4_5SM1004TMEM4LOAD26SM100_TMEM_LOAD_32dp32b64xENS4_13SM90_TMA_LOADES1E_NS4_39AutoVectorizingCopyWithAssumedAlignmentILi128EEENS4_14SM90_TMA_STOREES1E_S24_S24_EEEvvEEEEvNT_6ParamsE:
        .type           _ZN7cutlass13device_kernelINS_4gemm6kernel13GemmUniversalIN4cute5tupleIJiiiiEEENS1_10collective13CollectiveMmaINS1_35MainloopSm100TmaUmmaWarpSpecializedILi11ELi2ELi2ENS5_IJNS4_1CILi2EEESB_NSA_ILi1EEEEEEEENS5_IJNSA_ILi256EEESF_NSA_ILi64EEEEEENS_12float_e5m2_tENS5_IJlSC_lEEESI_SJ_NS4_8TiledMMAINS4_8MMA_AtomIJNS4_10MMA_TraitsINS4_25SM100_MMA_F8F6F4_2x1SM_SSEJSI_SI_fSF_SF_NS4_17integral_constantINS4_4UMMA5MajorELSQ_0EEESR_NSO_INSP_7ScaleInELSS_0EEEST_EEEEEENS4_6LayoutINS5_IJSC_SC_SC_EEENS5_IJNSA_ILi0EEESY_SY_EEEEENS5_IJNS4_10UnderscoreES11_S11_EEEEENS4_28SM100_TMA_2SM_LOAD_MULTICASTENS4_14ComposedLayoutINS4_7SwizzleILi2ELi4ELi3EEENS4_18smem_ptr_flag_bitsILi8EEENSW_INS5_IJNSA_ILi8EEESG_EEENS5_IJSG_SC_EEEEEEEvNS4_8identityENS4_18SM100_TMA_2SM_LOADES1E_vS1F_EENS_8epilogue10collective18CollectiveEpilogueINS1I_23Sm100TmaWarpSpecializedILi4ELi2ELi64ELb0ELb0EEEJNS5_IJNSA_ILi128EEESF_SG_EEENS5_IJNSW_IS1N_SC_EENSW_ISG_SC_EEEEESI_SJ_SI_SJ_NS1I_6fusion15FusionCallbacksIS1M_NS1S_17LinearCombinationISI_fSI_fLNS_15FloatRoundStyleE2EEES1O_S1R_JEEENS4_5SM1004TMEM4LOAD26SM100_TMEM_LOAD_32dp32b64xENS4_13SM90_TMA_LOADES1E_NS4_39AutoVectorizingCopyWithAssumedAlignmentILi128EEENS4_14SM90_TMA_STOREES1E_S24_S24_EEEvvEEEEvNT_6ParamsE,@function
        .size           _ZN7cutlass13device_kernelINS_4gemm6kernel13GemmUniversalIN4cute5tupleIJiiiiEEENS1_10collective13CollectiveMmaINS1_35MainloopSm100TmaUmmaWarpSpecializedILi11ELi2ELi2ENS5_IJNS4_1CILi2EEESB_NSA_ILi1EEEEEEEENS5_IJNSA_ILi256EEESF_NSA_ILi64EEEEEENS_12float_e5m2_tENS5_IJlSC_lEEESI_SJ_NS4_8TiledMMAINS4_8MMA_AtomIJNS4_10MMA_TraitsINS4_25SM100_MMA_F8F6F4_2x1SM_SSEJSI_SI_fSF_SF_NS4_17integral_constantINS4_4UMMA5MajorELSQ_0EEESR_NSO_INSP_7ScaleInELSS_0EEEST_EEEEEENS4_6LayoutINS5_IJSC_SC_SC_EEENS5_IJNSA_ILi0EEESY_SY_EEEEENS5_IJNS4_10UnderscoreES11_S11_EEEEENS4_28SM100_TMA_2SM_LOAD_MULTICASTENS4_14ComposedLayoutINS4_7SwizzleILi2ELi4ELi3EEENS4_18smem_ptr_flag_bitsILi8EEENSW_INS5_IJNSA_ILi8EEESG_EEENS5_IJSG_SC_EEEEEEEvNS4_8identityENS4_18SM100_TMA_2SM_LOADES1E_vS1F_EENS_8epilogue10collective18CollectiveEpilogueINS1I_23Sm100TmaWarpSpecializedILi4ELi2ELi64ELb0ELb0EEEJNS5_IJNSA_ILi128EEESF_SG_EEENS5_IJNSW_IS1N_SC_EENSW_ISG_SC_EEEEESI_SJ_SI_SJ_NS1I_6fusion15FusionCallbacksIS1M_NS1S_17LinearCombinationISI_fSI_fLNS_15FloatRoundStyleE2EEES1O_S1R_JEEENS4_5SM1004TMEM4LOAD26SM100_TMEM_LOAD_32dp32b64xENS4_13SM90_TMA_LOADES1E_NS4_39AutoVectorizingCopyWithAssumedAlignmentILi128EEENS4_14SM90_TMA_STOREES1E_S24_S24_EEEvvEEEEvNT_6ParamsE,(.L_x_210 - _ZN7cutlass13device_kernelINS_4gemm6kernel13GemmUniversalIN4cute5tupleIJiiiiEEENS1_10collective13CollectiveMmaINS1_35MainloopSm100TmaUmmaWarpSpecializedILi11ELi2ELi2ENS5_IJNS4_1CILi2EEESB_NSA_ILi1EEEEEEEENS5_IJNSA_ILi256EEESF_NSA_ILi64EEEEEENS_12float_e5m2_tENS5_IJlSC_lEEESI_SJ_NS4_8TiledMMAINS4_8MMA_AtomIJNS4_10MMA_TraitsINS4_25SM100_MMA_F8F6F4_2x1SM_SSEJSI_SI_fSF_SF_NS4_17integral_constantINS4_4UMMA5MajorELSQ_0EEESR_NSO_INSP_7ScaleInELSS_0EEEST_EEEEEENS4_6LayoutINS5_IJSC_SC_SC_EEENS5_IJNSA_ILi0EEESY_SY_EEEEENS5_IJNS4_10UnderscoreES11_S11_EEEEENS4_28SM100_TMA_2SM_LOAD_MULTICASTENS4_14ComposedLayoutINS4_7SwizzleILi2ELi4ELi3EEENS4_18smem_ptr_flag_bitsILi8EEENSW_INS5_IJNSA_ILi8EEESG_EEENS5_IJSG_SC_EEEEEEEvNS4_8identityENS4_18SM100_TMA_2SM_LOADES1E_vS1F_EENS_8epilogue10collective18CollectiveEpilogueINS1I_23Sm100TmaWarpSpecializedILi4ELi2ELi64ELb0ELb0EEEJNS5_IJNSA_ILi128EEESF_SG_EEENS5_IJNSW_IS1N_SC_EENSW_ISG_SC_EEEEESI_SJ_SI_SJ_NS1I_6fusion15FusionCallbacksIS1M_NS1S_17LinearCombinationISI_fSI_fLNS_15FloatRoundStyleE2EEES1O_S1R_JEEENS4_5SM1004TMEM4LOAD26SM100_TMEM_LOAD_32dp32b64xENS4_13SM90_TMA_LOADES1E_NS4_39AutoVectorizingCopyWithAssumedAlignmentILi128EEENS4_14SM90_TMA_STOREES1E_S24_S24_EEEvvEEEEvNT_6ParamsE)
        .other          _ZN7cutlass13device_kernelINS_4gemm6kernel13GemmUniversalIN4cute5tupleIJiiiiEEENS1_10collective13CollectiveMmaINS1_35MainloopSm100TmaUmmaWarpSpecializedILi11ELi2ELi2ENS5_IJNS4_1CILi2EEESB_NSA_ILi1EEEEEEEENS5_IJNSA_ILi256EEESF_NSA_ILi64EEEEEENS_12float_e5m2_tENS5_IJlSC_lEEESI_SJ_NS4_8TiledMMAINS4_8MMA_AtomIJNS4_10MMA_TraitsINS4_25SM100_MMA_F8F6F4_2x1SM_SSEJSI_SI_fSF_SF_NS4_17integral_constantINS4_4UMMA5MajorELSQ_0EEESR_NSO_INSP_7ScaleInELSS_0EEEST_EEEEEENS4_6LayoutINS5_IJSC_SC_SC_EEENS5_IJNSA_ILi0EEESY_SY_EEEEENS5_IJNS4_10UnderscoreES11_S11_EEEEENS4_28SM100_TMA_2SM_LOAD_MULTICASTENS4_14ComposedLayoutINS4_7SwizzleILi2ELi4ELi3EEENS4_18smem_ptr_flag_bitsILi8EEENSW_INS5_IJNSA_ILi8EEESG_EEENS5_IJSG_SC_EEEEEEEvNS4_8identityENS4_18SM100_TMA_2SM_LOADES1E_vS1F_EENS_8epilogue10collective18CollectiveEpilogueINS1I_23Sm100TmaWarpSpecializedILi4ELi2ELi64ELb0ELb0EEEJNS5_IJNSA_ILi128EEESF_SG_EEENS5_IJNSW_IS1N_SC_EENSW_ISG_SC_EEEEESI_SJ_SI_SJ_NS1I_6fusion15FusionCallbacksIS1M_NS1S_17LinearCombinationISI_fSI_fLNS_15FloatRoundStyleE2EEES1O_S1R_JEEENS4_5SM1004TMEM4LOAD26SM100_TMEM_LOAD_32dp32b64xENS4_13SM90_TMA_LOADES1E_NS4_39AutoVectorizingCopyWithAssumedAlignmentILi128EEENS4_14SM90_TMA_STOREES1E_S24_S24_EEEvvEEEEvNT_6ParamsE,@"STO_CUDA_ENTRY STV_DEFAULT"
_ZN7cutlass13device_kernelINS_4gemm6kernel13GemmUniversalIN4cute5tupleIJiiiiEEENS1_10collective13CollectiveMmaINS1_35MainloopSm100TmaUmmaWarpSpecializedILi11ELi2ELi2ENS5_IJNS4_1CILi2EEESB_NSA_ILi1EEEEEEEENS5_IJNSA_ILi256EEESF_NSA_ILi64EEEEEENS_12float_e5m2_tENS5_IJlSC_lEEESI_SJ_NS4_8TiledMMAINS4_8MMA_AtomIJNS4_10MMA_TraitsINS4_25SM100_MMA_F8F6F4_2x1SM_SSEJSI_SI_fSF_SF_NS4_17integral_constantINS4_4UMMA5MajorELSQ_0EEESR_NSO_INSP_7ScaleInELSS_0EEEST_EEEEEENS4_6LayoutINS5_IJSC_SC_SC_EEENS5_IJNSA_ILi0EEESY_SY_EEEEENS5_IJNS4_10UnderscoreES11_S11_EEEEENS4_28SM100_TMA_2SM_LOAD_MULTICASTENS4_14ComposedLayoutINS4_7SwizzleILi2ELi4ELi3EEENS4_18smem_ptr_flag_bitsILi8EEENSW_INS5_IJNSA_ILi8EEESG_EEENS5_IJSG_SC_EEEEEEEvNS4_8identityENS4_18SM100_TMA_2SM_LOADES1E_vS1F_EENS_8epilogue10collective18CollectiveEpilogueINS1I_23Sm100TmaWarpSpecializedILi4ELi2ELi64ELb0ELb0EEEJNS5_IJNSA_ILi128EEESF_SG_EEENS5_IJNSW_IS1N_SC_EENSW_ISG_SC_EEEEESI_SJ_SI_SJ_NS1I_6fusion15FusionCallbacksIS1M_NS1S_17LinearCombinationISI_fSI_fLNS_15FloatRoundStyleE2EEES1O_S1R_JEEENS4_5SM1004TMEM4LOAD26SM100_TMEM_LOAD_32dp32b64xENS4_13SM90_TMA_LOADES1E_NS4_39AutoVectorizingCopyWithAssumedAlignmentILi128EEENS4_14SM90_TMA_STOREES1E_S24_S24_EEEvvEEEEvNT_6ParamsE:
[----:B------:R-:W1:Y:S01]  /*0000*/  LDC R1, c[0x0][0x37c] ;  /* 0x0000df00ff017b82 */ /* 0x000e620000000800 */
[----:B------:R-:W2:Y:S01]  /*0010*/  S2R R172, SR_TID.X ;  /* 0x0000000000ac7919 */ /* 0x000ea20000002100 */
[----:B------:R-:W3:Y:S06]  /*0020*/  LDCU.64 UR8, c[0x0][0x890] ;  /* 0x00011200ff0877ac */ /* 0x000eec0008000a00 */
[----:B------:R-:W4:Y:S01]  /*0030*/  S2UR UR45, SR_CgaCtaId ;  /* 0x00000000002d79c3 */ /* 0x000f220000008800 */
[----:B------:R-:W-:Y:S02]  /*0040*/  PRMT R158, RZ, 0x7610, R158 ;  /* 0x00007610ff9e7816 */ /* 0x000fe4000000009e */
[----:B------:R-:W-:Y:S01]  /*0050*/  ELECT P1, URZ, PT ;  /* 0x0000000000ff782f */ /* 0x000fe20003820000 */
[----:B---3--:R-:W-:-:S04]  /*0060*/  UISETP.NE.U32.AND UP0, UPT, UR8, URZ, UPT ;  /* 0x000000ff0800728c */ /* 0x008fc8000bf05070 */
[----:B------:R-:W-:Y:S02]  /*0070*/  UISETP.NE.AND.EX UP0, UPT, UR9, URZ, UPT, UP0 ;  /* 0x000000ff0900728c */ /* 0x000fe4000bf05300 */
[----:B----4-:R-:W-:Y:S02]  /*0080*/  ULOP3.LUT UR33, UR45, 0x1, URZ, 0xc0, !UPT ;  /* 0x000000012d217892 */ /* 0x010fe4000f8ec0ff */
[----:B------:R-:W-:Y:S01]  /*0090*/  ULOP3.LUT UR34, UR45, 0x1, URZ, 0x3c, !UPT ;  /* 0x000000012d227892 */ /* 0x000fe2000f8e3cff */
[----:B--2---:R-:W-:-:S05]  /*00a0*/  SHF.R.U32.HI R159, RZ, 0x5, R172 ;  /* 0x00000005ff9f7819 */ /* 0x004fca00000116ac */
[----:B------:R-:W2:Y:S02]  /*00b0*/  SHFL.IDX PT, R0, R159, RZ, 0x1f ;  /* 0x00001fff9f007589 */ /* 0x000ea400000e0000 */
[----:B--2---:R-:W-:Y:S01]  /*00c0*/  R2UR UR17, R0 ;  /* 0x00000000001172ca */ /* 0x004fe200000e0000 */
[----:B-1----:R-:W-:-:S14]  /*00d0*/  BRA.U UP0, `(.L_x_0) ;  /* 0x0000000100307547 */ /* 0x002fdc000b800000 */
[----:B------:R-:W1:Y:S02]  /*00e0*/  LDCU.64 UR4, c[0x0][0x888] ;  /* 0x00011100ff0477ac */ /* 0x000e640008000a00 */
[----:B-1----:R-:W-:-:S04]  /*00f0*/  UISETP.NE.U32.AND UP0, UPT, UR4, URZ, UPT ;  /* 0x000000ff0400728c */ /* 0x002fc8000bf05070 */
[----:B------:R-:W-:-:S09]  /*0100*/  UISETP.NE.AND.EX UP0, UPT, UR5, URZ, UPT, UP0 ;  /* 0x000000ff0500728c */ /* 0x000fd2000bf05300 */
[----:B------:R-:W-:Y:S05]  /*0110*/  BRA.U !UP0, `(.L_x_1) ;  /* 0x0000000108147547 */ /* 0x000fea000b800000 */
[----:B------:R-:W1:Y:S01]  /*0120*/  LDC.64 R2, c[0x0][0x888] ;  /* 0x00022200ff027b82 */ /* 0x000e620000000a00 */
[----:B------:R-:W1:Y:S02]  /*0130*/  LDCU.64 UR4, c[0x0][0x358] ;  /* 0x00006b00ff0477ac */ /* 0x000e640008000a00 */
[----:B-1----:R1:W5:Y:S01]  /*0140*/  LDG.E R73, desc[UR4][R2.64] ;  /* 0x0000000402497981 */ /* 0x002362000c1e1900 */
[----:B------:R-:W-:Y:S01]  /*0150*/  HFMA2 R158, -RZ, RZ, 0, 5.9604644775390625e-08 ;  /* 0x00000001ff9e7431 */ /* 0x000fe200000001ff */
[----:B------:R-:W-:Y:S05]  /*0160*/  BRA `(.L_x_0) ;  /* 0x00000000000c7947 */ /* 0x000fea0003800000 */
.L_x_1:
[----:B------:R-:W1:Y:S01]  /*0170*/  LDCU UR4, c[0x0][0x880] ;  /* 0x00011000ff0477ac */ /* 0x000e620008000800 */
[----:B------:R-:W-:Y:S01]  /*0180*/  HFMA2 R158, -RZ, RZ, 0, 5.9604644775390625e-08 ;  /* 0x00000001ff9e7431 */ /* 0x000fe200000001ff */
[----:B-1----:R-:W-:-:S07]  /*0190*/  MOV R73, UR4 ;  /* 0x0000000400497c02 */ /* 0x002fce0008000f00 */
.L_x_0:
[----:B------:R-:W2:Y:S02]  /*01a0*/  LDCU.64 UR4, c[0x0][0x8b0] ;  /* 0x00011600ff0477ac */ /* 0x000ea40008000a00 */
[----:B--2---:R-:W-:-:S04]  /*01b0*/  UISETP.NE.U32.AND UP0, UPT, UR4, URZ, UPT ;  /* 0x000000ff0400728c */ /* 0x004fc8000bf05070 */
[----:B------:R-:W-:-:S09]  /*01c0*/  UISETP.NE.AND.EX UP0, UPT, UR5, URZ, UPT, UP0 ;  /* 0x000000ff0500728c */ /* 0x000fd2000bf05300 */
[----:B------:R-:W-:Y:S05]  /*01d0*/  BRA.U UP0, `(.L_x_2) ;  /* 0x0000000100287547 */ /* 0x000fea000b800000 */
[----:B------:R-:W2:Y:S02]  /*01e0*/  LDCU.64 UR4, c[0x0][0x8a8] ;  /* 0x00011500ff0477ac */ /* 0x000ea40008000a00 */
[----:B--2---:R-:W-:-:S04]  /*01f0*/  UISETP.NE.U32.AND UP0, UPT, UR4, URZ, UPT ;  /* 0x000000ff0400728c */ /* 0x004fc8000bf05070 */
[----:B------:R-:W-:-:S09]  /*0200*/  UISETP.NE.AND.EX UP0, UPT, UR5, URZ, UPT, UP0 ;  /* 0x000000ff0500728c */ /* 0x000fd2000bf05300 */
[----:B------:R-:W-:Y:S05]  /*0210*/  BRA.U !UP0, `(.L_x_3) ;  /* 0x0000000108107547 */ /* 0x000fea000b800000 */
[----:B------:R-:W2:Y:S01]  /*0220*/  LDC.64 R70, c[0x0][0x8a8] ;  /* 0x00022a00ff467b82 */ /* 0x000ea20000000a00 */
[----:B------:R-:W2:Y:S02]  /*0230*/  LDCU.64 UR4, c[0x0][0x358] ;  /* 0x00006b00ff0477ac */ /* 0x000ea40008000a00 */
[----:B--2---:R2:W5:Y:S01]  /*0240*/  LDG.E R70, desc[UR4][R70.64] ;  /* 0x0000000446467981 */ /* 0x004562000c1e1900 */
[----:B------:R-:W-:Y:S05]  /*0250*/  BRA `(.L_x_2) ;  /* 0x0000000000087947 */ /* 0x000fea0003800000 */
.L_x_3:
[----:B------:R-:W2:Y:S02]  /*0260*/  LDCU UR4, c[0x0][0x8a0] ;  /* 0x00011400ff0477ac */ /* 0x000ea40008000800 */
[----:B--2---:R-:W-:Y:S02]  /*0270*/  MOV R70, UR4 ;  /* 0x0000000400467c02 */ /* 0x004fe40008000f00 */
.L_x_2:
[----:B------:R-:W-:Y:S01]  /*0280*/  IMAD.U32 R0, RZ, RZ, UR17 ;  /* 0x00000011ff007e24 */ /* 0x000fe2000f8e00ff */
[----:B------:R-:W-:Y:S04]  /*0290*/  BSSY.RECONVERGENT B0, `(.L_x_4) ;  /* 0x000000c000007945 */ /* 0x000fe80003800200 */
[C---:B------:R-:W-:Y:S02]  /*02a0*/  ISETP.NE.OR P2, PT, R0.reuse, 0x1, !P1 ;  /* 0x000000010000780c */ /* 0x040fe40004f45670 */
[----:B------:R-:W-:-:S11]  /*02b0*/  ISETP.NE.OR P0, PT, R0, 0x3, !P1 ;  /* 0x000000030000780c */ /* 0x000fd60004f05670 */
[----:B------:R-:W-:Y:S05]  /*02c0*/  @P2 BRA `(.L_x_5) ;  /* 0x0000000000202947 */ /* 0x000fea0003800000 */
[----:B------:R-:W3:Y:S02]  /*02d0*/  LDCU.64 UR4, c[0x0][0x348] ;  /* 0x00006900ff0477ac */ /* 0x000ee40008000a00 */
[----:B---3--:R-:W-:Y:S02]  /*02e0*/  UIADD3 UR6, UP1, UPT, UR4, 0x80, URZ ;  /* 0x0000008004067890 */ /* 0x008fe4000ff3e0ff */
[----:B------:R-:W-:Y:S02]  /*02f0*/  UIADD3 UR4, UP0, UPT, UR4, 0x180, URZ ;  /* 0x0000018004047890 */ /* 0x000fe4000ff1e0ff */
[----:B------:R-:W-:Y:S02]  /*0300*/  UIADD3.X UR7, UPT, UPT, URZ, UR5, URZ, UP1, !UPT ;  /* 0x00000005ff077290 */ /* 0x000fe40008ffe4ff */
[----:B------:R-:W-:-:S07]  /*0310*/  UIADD3.X UR5, UPT, UPT, URZ, UR5, URZ, UP0, !UPT ;  /* 0x00000005ff057290 */ /* 0x000fce00087fe4ff */
[----:B------:R3:W-:Y:S02]  /*0320*/  UTMACCTL.PF [UR6] ;  /* 0x00000000060079b9 */ /* 0x0007e40008040000 */
[----:B------:R3:W-:Y:S02]  /*0330*/  UTMACCTL.PF [UR4] ;  /* 0x00000000040079b9 */ /* 0x0007e40008040000 */
[----:B---3--:R-:W-:Y:S01]  /*0340*/  NOP ;  /* 0x0000000000007918 */ /* 0x008fe20000000000 */
.L_x_5:
[----:B------:R-:W-:Y:S05]  /*0350*/  BSYNC.RECONVERGENT B0 ;  /* 0x0000000000007941 */ /* 0x000fea0003800200 */
.L_x_4:
[----:B------:R-:W-:Y:S04]  /*0360*/  BSSY.RECONVERGENT B0, `(.L_x_6) ;  /* 0x000000a000007945 */ /* 0x000fe80003800200 */
        /* <DEDUP_REMOVED lines=9> */
.L_x_7:
[----:B------:R-:W-:Y:S05]  /*0400*/  BSYNC.RECONVERGENT B0 ;  /* 0x0000000000007941 */ /* 0x000fea0003800200 */
.L_x_6:
[----:B------:R-:W3:Y:S01]  /*0410*/  LDCU.64 UR4, c[0x0][0x888] ;  /* 0x00011100ff0477ac */ /* 0x000ee20008000a00 */
[----:B------:R-:W-:Y:S02]  /*0420*/  UISETP.EQ.U32.AND UP1, UPT, UR8, URZ, UPT ;  /* 0x000000ff0800728c */ /* 0x000fe4000bf22070 */
[----:B------:R-:W-:Y:S02]  /*0430*/  UPLOP3.LUT UP3, UPT, UPT, UPT, UPT, 0x80, 0x8 ;  /* 0x000000000008789c */ /* 0x000fe40003f6f070 */
[----:B---3--:R-:W-:-:S04]  /*0440*/  UISETP.NE.U32.AND UP0, UPT, UR4, URZ, UPT ;  /* 0x000000ff0400728c */ /* 0x008fc8000bf05070 */
[----:B------:R-:W-:-:S04]  /*0450*/  UISETP.NE.AND.EX UP0, UPT, UR5, URZ, UPT, UP0 ;  /* 0x000000ff0500728c */ /* 0x000fc8000bf05300 */
[----:B------:R-:W-:-:S04]  /*0460*/  UISETP.EQ.OR.EX UP2, UPT, UR9, URZ, !UP0, UP1 ;  /* 0x000000ff0900728c */ /* 0x000fc8000c742710 */
[----:B------:R-:W-:-:S06]  /*0470*/  UP2UR UR4, UPR, URZ, 0x4 ;  /* 0x00000004ff047883 */ /* 0x000fcc0008000000 */
[----:B------:R-:W-:Y:S01]  /*0480*/  MOV R162, UR4 ;  /* 0x0000000400a27c02 */ /* 0x000fe20008000f00 */
[----:B------:R-:W-:Y:S06]  /*0490*/  BRA.U !UP2, `(.L_x_8) ;  /* 0x000000010a207547 */ /* 0x000fec000b800000 */
[----:B------:R-:W-:Y:S01]  /*04a0*/  UISETP.NE.U32.AND UP1, UPT, UR8, URZ, UPT ;  /* 0x000000ff0800728c */ /* 0x000fe2000bf25070 */
[----:B-----5:R-:W-:Y:S01]  /*04b0*/  FSETP.NEU.AND P0, PT, R73, RZ, PT ;  /* 0x000000ff4900720b */ /* 0x020fe20003f0d000 */
[----:B------:R-:W-:Y:S02]  /*04c0*/  USEL UR4, URZ, 0xffffffff, UP0 ;  /* 0xffffffffff047887 */ /* 0x000fe40008000000 */
[----:B------:R-:W-:-:S10]  /*04d0*/  UISETP.NE.AND.EX UP1, UPT, UR9, URZ, UPT, UP1 ;  /* 0x000000ff0900728c */ /* 0x000fd4000bf25310 */
[----:B------:R-:W-:Y:S01]  /*04e0*/  VOTEU.ANY UP0, P0 ;  /* 0x0000000000ff7886 */ /* 0x000fe20000000100 */
[----:B------:R-:W-:-:S04]  /*04f0*/  @!UP1 USEL UR4, URZ, 0xffffffff, UP0 ;  /* 0xffffffffff049887 */ /* 0x000fc80008000000 */
[----:B------:R-:W-:-:S04]  /*0500*/  ULOP3.LUT UR4, UR4, 0x1, URZ, 0xc0, !UPT ;  /* 0x0000000104047892 */ /* 0x000fc8000f8ec0ff */
[----:B------:R-:W-:-:S11]  /*0510*/  UISETP.NE.U32.AND UP3, UPT, UR4, 0x1, UPT ;  /* 0x000000010400788c */ /* 0x000fd6000bf65070 */
.L_x_8:
[----:B------:R-:W3:Y:S01]  /*0520*/  SHFL.IDX PT, R0, R159, RZ, 0x1f ;  /* 0x00001fff9f007589 */ /* 0x000ee200000e0000 */
[----:B------:R-:W-:-:S04]  /*0530*/  UISETP.NE.AND UP0, UPT, UR17, 0x2, UPT ;  /* 0x000000021100788c */ /* 0x000fc8000bf05270 */
[----:B------:R-:W-:Y:S02]  /*0540*/  UISETP.EQ.AND UP1, UPT, UR33, URZ, !UP0 ;  /* 0x000000ff2100728c */ /* 0x000fe4000c722270 */
[----:B------:R-:W-:-:S04]  /*0550*/  USEL UR41, URZ, 0x1, UP0 ;  /* 0x00000001ff297887 */ /* 0x000fc80008000000 */
[----:B------:R-:W-:Y:S02]  /*0560*/  PLOP3.LUT P3, PT, P1, PT, UP1, 0x80, 0x8 ;  /* 0x000000000008781c */ /* 0x000fe40000f6f018 */
[----:B---3--:R-:W-:-:S13]  /*0570*/  ISETP.NE.AND P0, PT, R0, RZ, PT ;  /* 0x000000ff0000720c */ /* 0x008fda0003f05270 */
[----:B------:R-:W-:Y:S05]  /*0580*/  @P0 BRA `(.L_x_9) ;  /* 0x0000000000980947 */ /* 0x000fea0003800000 */
[----:B------:R-:W-:Y:S01]  /*0590*/  ELECT P0, URZ, PT ;  /* 0x0000000000ff782f */ /* 0x000fe20003800000 */
[----:B------:R-:W-:-:S12]  /*05a0*/  BSSY.RECONVERGENT B0, `(.L_x_9) ;  /* 0x0000024000007945 */ /* 0x000fd80003800200 */
[----:B------:R-:W-:Y:S05]  /*05b0*/  @!P0 BRA `(.L_x_10) ;  /* 0x0000000000888947 */ /* 0x000fea0003800000 */
[----:B------:R-:W-:Y:S01]  /*05c0*/  UMOV UR4, 0x400 ;  /* 0x0000040000047882 */ /* 0x000fe20000000000 */
[----:B------:R-:W-:Y:S01]  /*05d0*/  UMOV UR8, 0x1 ;  /* 0x0000000100087882 */ /* 0x000fe20000000000 */
[----:B------:R-:W-:Y:S01]  /*05e0*/  UMOV UR6, 0x2 ;  /* 0x0000000200067882 */ /* 0x000fe20000000000 */
[----:B------:R-:W-:Y:S02]  /*05f0*/  ULEA UR4, UR45, UR4, 0x18 ;  /* 0x000000042d047291 */ /* 0x000fe4000f8ec0ff */
[----:B------:R-:W-:-:S04]  /*0600*/  UIADD3 UR8, UPT, UPT, -UR8, 0x100000, URZ ;  /* 0x0010000008087890 */ /* 0x000fc8000fffe1ff */
[----:B------:R-:W-:Y:S02]  /*0610*/  USHF.L.U32 UR9, UR8, 0xb, URZ ;  /* 0x0000000b08097899 */ /* 0x000fe400080006ff */
[----:B------:R-:W-:Y:S02]  /*0620*/  USHF.L.U32 UR8, UR8, 0x1, URZ ;  /* 0x0000000108087899 */ /* 0x000fe400080006ff */
[----:B------:R-:W-:-:S04]  /*0630*/  UIADD3 UR6, UPT, UPT, -UR6, 0x100000, URZ ;  /* 0x0010000006067890 */ /* 0x000fc8000fffe1ff */
[----:B------:R-:W-:Y:S02]  /*0640*/  USHF.L.U32 UR7, UR6, 0xb, URZ ;  /* 0x0000000b06077899 */ /* 0x000fe400080006ff */
[----:B------:R-:W-:Y:S01]  /*0650*/  USHF.L.U32 UR6, UR6, 0x1, URZ ;  /* 0x0000000106067899 */ /* 0x000fe200080006ff */
[----:B------:R-:W3:Y:S03]  /*0660*/  FENCE.VIEW.ASYNC.S ;  /* 0x00000000000073c6 */ /* 0x000ee60000000000 */
[----:B---3--:R3:W4:Y:S08]  /*0670*/  SYNCS.EXCH.64 URZ, [UR4], UR8 ;  /* 0x0000000804ff75b2 */ /* 0x0087300008000100 */
[----:B------:R3:W1:Y:S01]  /*0680*/  SYNCS.EXCH.64 URZ, [UR4+0x58], UR6 ;  /* 0x0000580604ff75b2 */ /* 0x0006620008000100 */
        /* <DEDUP_REMOVED lines=19> */
[----:B------:R3:W1:Y:S02]  /*07c0*/  SYNCS.EXCH.64 URZ, [UR4+0xa8], UR6 ;  /* 0x0000a80604ff75b2 */ /* 0x0006640008000100 */
[----:B---34-:R-:W-:Y:S01]  /*07d0*/  NOP ;  /* 0x0000000000007918 */ /* 0x018fe20000000000 */
.L_x_10:
[----:B------:R-:W-:Y:S05]  /*07e0*/  BSYNC.RECONVERGENT B0 ;  /* 0x0000000000007941 */ /* 0x000fea0003800200 */
.L_x_9:
[----:B------:R-:W3:Y:S01]  /*07f0*/  SHFL.IDX PT, R0, R159, RZ, 0x1f ;  /* 0x00001fff9f007589 */ /* 0x000ee200000e0000 */
[----:B------:R-:W-:Y:S01]  /*0800*/  NOP ;  /* 0x0000000000007918 */ /* 0x000fe20000000000 */
[----:B---3--:R-:W-:-:S13]  /*0810*/  ISETP.NE.AND P0, PT, R0, 0x1, PT ;  /* 0x000000010000780c */ /* 0x008fda0003f05270 */
[----:B------:R-:W-:Y:S05]  /*0820*/  @P0 BRA `(.L_x_11) ;  /* 0x0000000000540947 */ /* 0x000fea0003800000 */
        /* <DEDUP_REMOVED lines=10> */
[----:B------:R-:W-:Y:S01]  /*08d0*/  ELECT P0, URZ, PT ;  /* 0x0000000000ff782f */ /* 0x000fe20003800000 */
[----:B------:R-:W3:Y:S02]  /*08e0*/  FENCE.VIEW.ASYNC.S ;  /* 0x00000000000073c6 */ /* 0x000ee40000000000 */
[----:B---3--:R3:W4:Y:S08]  /*08f0*/  SYNCS.EXCH.64 URZ, [UR4+0xb0], UR8 ;  /* 0x0000b00804ff75b2 */ /* 0x0087300008000100 */
[----:B------:R3:W1:Y:S01]  /*0900*/  SYNCS.EXCH.64 URZ, [UR4+0xd0], UR6 ;  /* 0x0000d00604ff75b2 */ /* 0x0006620008000100 */
[----:B------:R3:W1:Y:S01]  /*0910*/  SYNCS.EXCH.64 URZ, [UR4+0xb8], UR8 ;  /* 0x0000b80804ff75b2 */ /* 0x0006620008000100 */
[----:B------:R3:W1:Y:S01]  /*0920*/  SYNCS.EXCH.64 URZ, [UR4+0xd8], UR6 ;  /* 0x0000d80604ff75b2 */ /* 0x0006620008000100 */
[----:B------:R3:W1:Y:S01]  /*0930*/  SYNCS.EXCH.64 URZ, [UR4+0xc0], UR8 ;  /* 0x0000c00804ff75b2 */ /* 0x0006620008000100 */
[----:B------:R3:W1:Y:S01]  /*0940*/  SYNCS.EXCH.64 URZ, [UR4+0xe0], UR6 ;  /* 0x0000e00604ff75b2 */ /* 0x0006620008000100 */
[----:B------:R3:W1:Y:S01]  /*0950*/  SYNCS.EXCH.64 URZ, [UR4+0xc8], UR8 ;  /* 0x0000c80804ff75b2 */ /* 0x0006620008000100 */
[----:B------:R3:W1:Y:S01]  /*0960*/  SYNCS.EXCH.64 URZ, [UR4+0xe8], UR6 ;  /* 0x0000e80604ff75b2 */ /* 0x0006620008000100 */
[----:B------:R-:W-:Y:S01]  /*0970*/  NOP ;  /* 0x0000000000007918 */ /* 0x000fe20000000000 */
.L_x_11:
[----:B------:R-:W2:Y:S01]  /*0980*/  SHFL.IDX PT, R0, R159, RZ, 0x1f ;  /* 0x00001fff9f007589 */ /* 0x000ea200000e0000 */
[----:B------:R-:W-:Y:S01]  /*0990*/  NOP ;  /* 0x0000000000007918 */ /* 0x000fe20000000000 */
[----:B--2---:R-:W-:-:S13]  /*09a0*/  ISETP.NE.AND P0, PT, R0, 0x3, PT ;  /* 0x000000030000780c */ /* 0x004fda0003f05270 */
[----:B------:R-:W-:Y:S05]  /*09b0*/  @P0 BRA `(.L_x_12) ;  /* 0x00000000002c0947 */ /* 0x000fea0003800000 */
[----:B---3--:R-:W-:Y:S01]  /*09c0*/  UMOV UR6, 0x400 ;  /* 0x0000040000067882 */ /* 0x008fe20000000000 */
[----:B------:R-:W-:Y:S01]  /*09d0*/  UMOV UR4, 0x20 ;  /* 0x0000002000047882 */ /* 0x000fe20000000000 */
[----:B------:R-:W-:Y:S02]  /*09e0*/  ULEA UR6, UR45, UR6, 0x18 ;  /* 0x000000062d067291 */ /* 0x000fe4000f8ec0ff */
[----:B------:R-:W-:-:S04]  /*09f0*/  UIADD3 UR4, UPT, UPT, -UR4, 0x100000, URZ ;  /* 0x0010000004047890 */ /* 0x000fc8000fffe1ff */
[----:B------:R-:W-:Y:S02]  /*0a00*/  USHF.L.U32 UR5, UR4, 0xb, URZ ;  /* 0x0000000b04057899 */ /* 0x000fe400080006ff */
[----:B------:R-:W-:Y:S01]  /*0a10*/  USHF.L.U32 UR4, UR4, 0x1, URZ ;  /* 0x0000000104047899 */ /* 0x000fe200080006ff */
[----:B------:R-:W-:Y:S01]  /*0a20*/  ELECT P0, URZ, PT ;  /* 0x0000000000ff782f */ /* 0x000fe20003800000 */
[----:B------:R-:W2:Y:S10]  /*0a30*/  FENCE.VIEW.ASYNC.S ;  /* 0x00000000000073c6 */ /* 0x000eb40000000000 */
[----:B--2---:R2:W3:Y:S01]  /*0a40*/  SYNCS.EXCH.64 URZ, [UR6+0xf0], UR4 ;  /* 0x0000f00406ff75b2 */ /* 0x0044e20008000100 */
[----:B------:R2:W1:Y:S01]  /*0a50*/  SYNCS.EXCH.64 URZ, [UR6+0xf8], UR4 ;  /* 0x0000f80406ff75b2 */ /* 0x0004620008000100 */
[----:B------:R-:W-:Y:S01]  /*0a60*/  NOP ;  /* 0x0000000000007918 */ /* 0x000fe20000000000 */
.L_x_12:
[----:B------:R-:W4:Y:S01]  /*0a70*/  SHFL.IDX PT, R0, R159, RZ, 0x1f ;  /* 0x00001fff9f007589 */ /* 0x000f2200000e0000 */
[----:B------:R-:W-:Y:S01]  /*0a80*/  NOP ;  /* 0x0000000000007918 */ /* 0x000fe20000000000 */
[----:B----4-:R-:W-:-:S13]  /*0a90*/  ISETP.NE.AND P0, PT, R0, 0x4, PT ;  /* 0x000000040000780c */ /* 0x010fda0003f05270 */
[----:B------:R-:W-:Y:S05]  /*0aa0*/  @P0 BRA `(.L_x_13) ;  /* 0x0000000000480947 */ /* 0x000fea0003800000 */
[----:B--23--:R-:W-:Y:S01]  /*0ab0*/  UMOV UR4, 0x3a0 ;  /* 0x000003a000047882 */ /* 0x00cfe20000000000 */
[----:B------:R-:W-:Y:S01]  /*0ac0*/  UMOV UR6, 0x400 ;  /* 0x0000040000067882 */ /* 0x000fe20000000000 */
[----:B------:R-:W-:Y:S01]  /*0ad0*/  USEL UR4, UR4, 0x320, UP3 ;  /* 0x0000032004047887 */ /* 0x000fe20009800000 */
        /* <DEDUP_REMOVED lines=9> */
[----:B------:R-:W2:Y:S02]  /*0b70*/  FENCE.VIEW.ASYNC.S ;  /* 0x00000000000073c6 */ /* 0x000ea40000000000 */
[----:B--2---:R4:W2:Y:S08]  /*0b80*/  SYNCS.EXCH.64 URZ, [UR6+0x100], UR8 ;  /* 0x0001000806ff75b2 */ /* 0x0048b00008000100 */
[----:B------:R4:W3:Y:S01]  /*0b90*/  SYNCS.EXCH.64 URZ, [UR6+0x110], UR4 ;  /* 0x0001100406ff75b2 */ /* 0x0008e20008000100 */
[----:B------:R4:W1:Y:S01]  /*0ba0*/  SYNCS.EXCH.64 URZ, [UR6+0x108], UR8 ;  /* 0x0001080806ff75b2 */ /* 0x0008620008000100 */
[----:B------:R4:W1:Y:S02]  /*0bb0*/  SYNCS.EXCH.64 URZ, [UR6+0x118], UR4 ;  /* 0x0001180406ff75b2 */ /* 0x0008640008000100 */
[----:B----4-:R-:W-:Y:S01]  /*0bc0*/  NOP ;  /* 0x0000000000007918 */ /* 0x010fe20000000000 */
.L_x_13:
[----:B------:R-:W4:Y:S01]  /*0bd0*/  SHFL.IDX PT, R0, R159, RZ, 0x1f ;  /* 0x00001fff9f007589 */ /* 0x000f2200000e0000 */
[----:B------:R-:W-:Y:S01]  /*0be0*/  NOP ;  /* 0x0000000000007918 */ /* 0x000fe20000000000 */
[----:B----4-:R-:W-:-:S13]  /*0bf0*/  ISETP.NE.AND P0, PT, R0, 0x5, PT ;  /* 0x000000050000780c */ /* 0x010fda0003f05270 */
[----:B------:R-:W-:Y:S05]  /*0c00*/  @P0 BRA `(.L_x_14) ;  /* 0x0000000000440947 */ /* 0x000fea0003800000 */
[----:B--23--:R-:W-:Y:S01]  /*0c10*/  UMOV UR4, 0x400 ;  /* 0x0000040000047882 */ /* 0x00cfe20000000000 */
        /* <DEDUP_REMOVED lines=16> */
.L_x_14:
[----:B------:R-:W4:Y:S01]  /*0d20*/  SHFL.IDX PT, R0, R159, RZ, 0x1f ;  /* 0x00001fff9f007589 */ /* 0x000f2200000e0000 */
[----:B------:R-:W-:Y:S01]  /*0d30*/  ISETP.NE.OR P1, PT, RZ, UR17, !P1 ;  /* 0x00000011ff007c0c */ /* 0x000fe2000cf25670 */
[----:B------:R-:W-:Y:S01]  /*0d40*/  NOP ;  /* 0x0000000000007918 */ /* 0x000fe20000000000 */
[----:B----4-:R-:W-:-:S13]  /*0d50*/  ISETP.NE.AND P0, PT, R0, 0x3, PT ;  /* 0x000000030000780c */ /* 0x010fda0003f05270 */
[----:B------:R-:W-:Y:S05]  /*0d60*/  @P0 BRA `(.L_x_15) ;  /* 0x0000000000340947 */ /* 0x000fea0003800000 */
[----:B--23--:R-:W-:Y:S01]  /*0d70*/  UMOV UR4, 0x400 ;  /* 0x0000040000047882 */ /* 0x00cfe20000000000 */
[----:B------:R-:W-:Y:S01]  /*0d80*/  UMOV UR6, 0x20 ;  /* 0x0000002000067882 */ /* 0x000fe20000000000 */
[----:B------:R-:W-:Y:S02]  /*0d90*/  ULEA UR4, UR45, UR4, 0x18 ;  /* 0x000000042d047291 */ /* 0x000fe4000f8ec0ff */
[----:B------:R-:W-:-:S04]  /*0da0*/  UIADD3 UR6, UPT, UPT, -UR6, 0x100000, URZ ;  /* 0x0010000006067890 */ /* 0x000fc8000fffe1ff */
[----:B------:R-:W-:Y:S02]  /*0db0*/  USHF.L.U32 UR7, UR6, 0xb, URZ ;  /* 0x0000000b06077899 */ /* 0x000fe400080006ff */
[----:B------:R-:W-:Y:S01]  /*0dc0*/  USHF.L.U32 UR6, UR6, 0x1, URZ ;  /* 0x0000000106067899 */ /* 0x000fe200080006ff */
[----:B------:R-:W-:Y:S01]  /*0dd0*/  ELECT P0, URZ, PT ;  /* 0x0000000000ff782f */ /* 0x000fe20003800000 */
[----:B------:R-:W2:Y:S10]  /*0de0*/  FENCE.VIEW.ASYNC.S ;  /* 0x00000000000073c6 */ /* 0x000eb40000000000 */
[----:B--2---:R4:W2:Y:S01]  /*0df0*/  SYNCS.EXCH.64 URZ, [UR4+0x140], UR6 ;  /* 0x0001400604ff75b2 */ /* 0x0048a20008000100 */
[----:B------:R4:W3:Y:S01]  /*0e00*/  SYNCS.EXCH.64 URZ, [UR4+0x150], UR6 ;  /* 0x0001500604ff75b2 */ /* 0x0008e20008000100 */
[----:B------:R4:W1:Y:S01]  /*0e10*/  SYNCS.EXCH.64 URZ, [UR4+0x148], UR6 ;  /* 0x0001480604ff75b2 */ /* 0x0008620008000100 */
[----:B------:R4:W1:Y:S02]  /*0e20*/  SYNCS.EXCH.64 URZ, [UR4+0x158], UR6 ;  /* 0x0001580604ff75b2 */ /* 0x0008640008000100 */
[----:B----4-:R-:W-:Y:S01]  /*0e30*/  NOP ;  /* 0x0000000000007918 */ /* 0x010fe20000000000 */
.L_x_15:
[----:B------:R-:W-:Y:S01]  /*0e40*/  VOTEU.ALL UP0, P1 ;  /* 0x0000000000ff7886 */ /* 0x000fe20000800000 */
[----:B--23--:R-:W-:Y:S01]  /*0e50*/  UMOV UR4, 0x20 ;  /* 0x0000002000047882 */ /* 0x00cfe20000000000 */
[----:B------:R-:W2:Y:S01]  /*0e60*/  LDCU UR7, c[0x0][0x36c] ;  /* 0x00006d80ff0777ac */ /* 0x000ea20008000800 */
[----:B------:R-:W-:Y:S01]  /*0e70*/  NOP ;  /* 0x0000000000007918 */ /* 0x000fe20000000000 */
[----:B-1----:R-:W-:Y:S01]  /*0e80*/  LOP3.LUT R3, R172, 0x1f, RZ, 0xc0, !PT ;  /* 0x0000001fac037812 */ /* 0x002fe200078ec0ff */
[----:B------:R-:W-:Y:S01]  /*0e90*/  @!UP0 UMOV UR6, 0x400 ;  /* 0x0000040000068882 */ /* 0x000fe20000000000 */
[----:B------:R-:W-:-:S04]  /*0ea0*/  @!UP0 UIADD3 UR4, UPT, UPT, -UR4, 0x100000, URZ ;  /* 0x0010000004048890 */ /* 0x000fc8000fffe1ff */
[----:B------:R-:W-:Y:S02]  /*0eb0*/  @!UP0 USHF.L.U32 UR5, UR4, 0xb, URZ ;  /* 0x0000000b04058899 */ /* 0x000fe400080006ff */
[----:B------:R-:W-:Y:S02]  /*0ec0*/  @!UP0 USHF.L.U32 UR4, UR4, 0x1, URZ ;  /* 0x0000000104048899 */ /* 0x000fe400080006ff */
[----:B------:R-:W-:Y:S01]  /*0ed0*/  @!UP0 ULEA UR6, UR45, UR6, 0x18 ;  /* 0x000000062d068291 */ /* 0x000fe2000f8ec0ff */
[----:B------:R-:W-:Y:S01]  /*0ee0*/  VOTEU.ALL UP0, P1 ;  /* 0x0000000000ff7886 */ /* 0x000fe20000800000 */
[----:B------:R-:W-:Y:S02]  /*0ef0*/  UISETP.NE.AND UP4, UPT, UR17, URZ, UPT ;  /* 0x000000ff1100728c */ /* 0x000fe4000bf85270 */
[----:B--2---:R-:W-:Y:S01]  /*0f00*/  UISETP.EQ.U32.AND UP5, UPT, UR7, 0x1, UPT ;  /* 0x000000010700788c */ /* 0x004fe2000bfa2070 */
[----:B------:R-:W1:Y:S07]  /*0f10*/  FENCE.VIEW.ASYNC.S ;  /* 0x00000000000073c6 */ /* 0x000e6e0000000000 */
[----:B-1----:R1:W2:Y:S01]  /*0f20*/  @!UP0 SYNCS.EXCH.64 URZ, [UR6+0x160], UR4 ;  /* 0x0001600406ff85b2 */ /* 0x0022a20008000100 */
[----:B------:R-:W-:Y:S05]  /*0f30*/  BRA.U !UP5, `(.L_x_16) ;  /* 0x000000010d087547 */ /* 0x000fea000b800000 */
[----:B--2---:R-:W-:Y:S01]  /*0f40*/  UCGABAR_ARV ;  /* 0x00000000000079c7 */ /* 0x004fe20008000000 */
[----:B------:R-:W-:Y:S05]  /*0f50*/  BRA `(.L_x_17) ;  /* 0x0000000000047947 */ /* 0x000fea0003800000 */
.L_x_16:
[----:B--2---:R-:W-:Y:S01]  /*0f60*/  NOP ;  /* 0x0000000000007918 */ /* 0x004fe20000000000 */
.L_x_17:
[----:B------:R-:W2:Y:S01]  /*0f70*/  S2UR UR16, SR_CTAID.X ;  /* 0x00000000001079c3 */ /* 0x000ea20000002500 */
[----:B------:R-:W-:-:S05]  /*0f80*/  CS2R.32 R161, SR_CgaSize ;  /* 0x0000000000a17805 */ /* 0x000fca0000008a00 */
[----:B------:R-:W-:-:S05]  /*0f90*/  IMAD R161, R161, -0xa0, RZ ;  /* 0xffffff60a1a17824 */ /* 0x000fca00078e02ff */
[----:B-1----:R-:W-:-:S14]  /*0fa0*/  R2UR UR5, R161 ;  /* 0x00000000a10572ca */ /* 0x002fdc00000e0000 */
[----:B------:R-:W1:Y:S01]  /*0fb0*/  LDCU UR5, c[0x0][UR5+0x2b0] ;  /* 0x00005600050577ac */ /* 0x000e620008000800 */
[----:B------:R-:W-:-:S05]  /*0fc0*/  CS2R.32 R161, SR_CgaSize ;  /* 0x0000000000a17805 */ /* 0x000fca0000008a00 */
[----:B------:R-:W-:-:S05]  /*0fd0*/  IMAD R161, R161, -0xa0, RZ ;  /* 0xffffff60a1a17824 */ /* 0x000fca00078e02ff */
[----:B------:R-:W-:-:S14]  /*0fe0*/  R2UR UR4, R161 ;  /* 0x00000000a10472ca */ /* 0x000fdc00000e0000 */
[----:B------:R-:W3:Y:S01]  /*0ff0*/  LDCU UR4, c[0x0][UR4+0x2b4] ;  /* 0x00005680040477ac */ /* 0x000ee20008000800 */
[----:B------:R-:W4:Y:S01]  /*1000*/  S2UR UR7, SR_CTAID.Y ;  /* 0x00000000000779c3 */ /* 0x000f220000002600 */
[----:B------:R-:W-:-:S05]  /*1010*/  CS2R.32 R161, SR_CgaSize ;  /* 0x0000000000a17805 */ /* 0x000fca0000008a00 */
[----:B------:R-:W-:-:S05]  /*1020*/  IMAD R161, R161, -0xa0, RZ ;  /* 0xffffff60a1a17824 */ /* 0x000fca00078e02ff */
[----:B------:R-:W-:-:S14]  /*1030*/  R2UR UR8, R161 ;  /* 0x00000000a10872ca */ /* 0x000fdc00000e0000 */
[----:B------:R-:W3:Y:S01]  /*1040*/  LDCU UR8, c[0x0][UR8+0x2a0] ;  /* 0x00005400080877ac */ /* 0x000ee20008000800 */
[----:B------:R-:W-:-:S05]  /*1050*/  CS2R.32 R161, SR_CgaSize ;  /* 0x0000000000a17805 */ /* 0x000fca0000008a00 */
[----:B------:R-:W-:-:S05]  /*1060*/  IMAD R161, R161, -0xa0, RZ ;  /* 0xffffff60a1a17824 */ /* 0x000fca00078e02ff */
[----:B------:R-:W-:-:S14]  /*1070*/  R2UR UR9, R161 ;  /* 0x00000000a10972ca */ /* 0x000fdc00000e0000 */
[----:B------:R-:W3:Y:S01]  /*1080*/  LDCU UR9, c[0x0][UR9+0x2a4] ;  /* 0x00005480090977ac */ /* 0x000ee20008000800 */
[----:B------:R-:W3:Y:S01]  /*1090*/  S2UR UR36, SR_CTAID.Z ;  /* 0x00000000002479c3 */ /* 0x000ee20000002700 */
[----:B------:R-:W3:Y:S01]  /*10a0*/  LDCU UR21, c[0x0][0xb24] ;  /* 0x00016480ff1577ac */ /* 0x000ee20008000800 */
[----:B------:R-:W-:Y:S02]  /*10b0*/  UISETP.GT.U32.AND UP0, UPT, UR33, 0xffff, UPT ;  /* 0x0000ffff2100788c */ /* 0x000fe4000bf04070 */
[----:B------:R-:W-:Y:S01]  /*10c0*/  USHF.L.U32 UR27, UR45, 0xb, URZ ;  /* 0x0000000b2d1b7899 */ /* 0x000fe200080006ff */
[----:B--2---:R-:W-:Y:S01]  /*10d0*/  I2FP.F32.U32 R2, UR16 ;  /* 0x0000001000027c45 */ /* 0x004fe20008201000 */
[----:B------:R-:W-:Y:S01]  /*10e0*/  UMOV UR30, 0x5 ;  /* 0x00000005001e7882 */ /* 0x000fe20000000000 */
[----:B------:R-:W2:Y:S03]  /*10f0*/  LDCU UR42, c[0x0][0xb24] ;  /* 0x00016480ff2a77ac */ /* 0x000ea60008000800 */
[----:B-1----:R-:W-:Y:S01]  /*1100*/  FMUL R2, R2, UR5 ;  /* 0x0000000502027c20 */ /* 0x002fe20008400000 */
[----:B------:R-:W1:Y:S01]  /*1110*/  LDCU UR29, c[0x0][0xb30] ;  /* 0x00016600ff1d77ac */ /* 0x000e620008000800 */
[----:B----4-:R-:W-:Y:S01]  /*1120*/  I2FP.F32.U32 R0, UR7 ;  /* 0x0000000700007c45 */ /* 0x010fe20008201000 */
[----:B------:R-:W-:-:S03]  /*1130*/  USHF.L.U32 UR46, UR16, 0x7, URZ ;  /* 0x00000007102e7899 */ /* 0x000fc600080006ff */
[----:B------:R-:W4:Y:S01]  /*1140*/  F2I.U32.TRUNC.NTZ R2, R2 ;  /* 0x0000000200027305 */ /* 0x000f22000020f000 */
[----:B------:R-:W-:Y:S01]  /*1150*/  USEL UR26, UR33, 0xffff, !UP0 ;  /* 0x0000ffff211a7887 */ /* 0x000fe2000c000000 */
[----:B---3--:R-:W-:Y:S01]  /*1160*/  FMUL R0, R0, UR4 ;  /* 0x0000000400007c20 */ /* 0x008fe20008400000 */
[----:B------:R-:W-:Y:S01]  /*1170*/  UISETP.GE.AND UP2, UPT, UR21, 0x1, UPT ;  /* 0x000000011500788c */ /* 0x000fe2000bf46270 */
[----:B------:R-:W-:-:S04]  /*1180*/  UMOV UR20, UR7 ;  /* 0x0000000700147c82 */ /* 0x000fc80008000000 */
[----:B------:R-:W3:Y:S01]  /*1190*/  F2I.U32.TRUNC.NTZ R0, R0 ;  /* 0x0000000000007305 */ /* 0x000ee2000020f000 */
[----:B----4-:R-:W-:Y:S02]  /*11a0*/  R2UR UR4, R2 ;  /* 0x00000000020472ca */ /* 0x010fe400000e0000 */
[----:B------:R-:W-:Y:S02]  /*11b0*/  PRMT R2, RZ, 0x7610, R2 ;  /* 0x00007610ff027816 */ /* 0x000fe40000000002 */
[----:B---3--:R-:W-:Y:S02]  /*11c0*/  R2UR UR6, R0 ;  /* 0x00000000000672ca */ /* 0x008fe400000e0000 */
[----:B------:R-:W-:-:S07]  /*11d0*/  PRMT R0, RZ, 0x7610, R0 ;  /* 0x00007610ff007816 */ /* 0x000fce0000000000 */
[----:B------:R-:W-:-:S04]  /*11e0*/  UIADD3 UR5, UPT, UPT, -UR4, URZ, URZ ;  /* 0x000000ff04057290 */ /* 0x000fc8000fffe1ff */
[----:B------:R-:W-:Y:S02]  /*11f0*/  UIMAD UR5, UR8, UR5, UR16 ;  /* 0x00000005080572a4 */ /* 0x000fe4000f8e0210 */
[----:B------:R-:W-:-:S04]  /*1200*/  UIADD3 UR4, UPT, UPT, -UR6, URZ, URZ ;  /* 0x000000ff06047290 */ /* 0x000fc8000fffe1ff */
[----:B------:R-:W-:Y:S01]  /*1210*/  IMAD.U32 R161, RZ, RZ, UR5 ;  /* 0x00000005ffa17e24 */ /* 0x000fe2000f8e00ff */
[----:B------:R-:W-:-:S06]  /*1220*/  UIMAD UR4, UR9, UR4, UR7 ;  /* 0x00000004090472a4 */ /* 0x000fcc000f8e0207 */
[----:B------:R-:W-:Y:S01]  /*1230*/  IMAD.U32 R160, RZ, RZ, UR4 ;  /* 0x00000004ffa07e24 */ /* 0x000fe2000f8e00ff */
[----:B-12---:R-:W-:Y:S06]  /*1240*/  BRA.U UP4, `(.L_x_18) ;  /* 0x0000000104447547 */ /* 0x006fec000b800000 */
[----:B------:R-:W-:Y:S02]  /*1250*/  R2UR UR4, R161 ;  /* 0x00000000a10472ca */ /* 0x000fe400000e0000 */
[----:B------:R-:W-:-:S11]  /*1260*/  R2UR UR8, R160 ;  /* 0x00000000a00872ca */ /* 0x000fd600000e0000 */
[----:B------:R-:W-:Y:S02]  /*1270*/  UISETP.GT.U32.AND UP0, UPT, UR4, 0x1, UPT ;  /* 0x000000010400788c */ /* 0x000fe4000bf04070 */
[----:B------:R-:W-:Y:S02]  /*1280*/  ULOP3.LUT UR4, UR4, 0xfffffffe, URZ, 0xc0, !UPT ;  /* 0xfffffffe04047892 */ /* 0x000fe4000f8ec0ff */
[----:B------:R-:W-:Y:S02]  /*1290*/  UISETP.NE.AND UP1, UPT, UR8, URZ, UP0 ;  /* 0x000000ff0800728c */ /* 0x000fe40008725270 */
[----:B------:R-:W-:Y:S02]  /*12a0*/  UISETP.NE.AND UP0, UPT, UR8, 0x1, UP0 ;  /* 0x000000010800788c */ /* 0x000fe40008705270 */
[----:B------:R-:W-:Y:S02]  /*12b0*/  USEL UR7, URZ, 0x1, UP1 ;  /* 0x00000001ff077887 */ /* 0x000fe40008800000 */
[----:B------:R-:W-:-:S02]  /*12c0*/  USEL UR6, URZ, 0x4, UP0 ;  /* 0x00000004ff067887 */ /* 0x000fc40008000000 */
[----:B------:R-:W-:Y:S02]  /*12d0*/  USEL UR5, URZ, 0x2, UP1 ;  /* 0x00000002ff057887 */ /* 0x000fe40008800000 */
[----:B------:R-:W-:Y:S02]  /*12e0*/  ULEA UR4, UR8, UR4, 0x1 ;  /* 0x0000000408047291 */ /* 0x000fe4000f8e08ff */
[----:B------:R-:W-:Y:S02]  /*12f0*/  USEL UR8, URZ, 0x8, UP0 ;  /* 0x00000008ff087887 */ /* 0x000fe40008000000 */
[----:B------:R-:W-:-:S03]  /*1300*/  UIADD3 UR5, UPT, UPT, UR5, UR6, UR7 ;  /* 0x0000000605057290 */ /* 0x000fc6000fffe007 */
[----:B------:R-:W-:Y:S01]  /*1310*/  UMOV UR6, 0x3 ;  /* 0x0000000300067882 */ /* 0x000fe20000000000 */
[----:B------:R-:W-:Y:S02]  /*1320*/  UIADD3 UR5, UPT, UPT, UR5, UR8, URZ ;  /* 0x0000000805057290 */ /* 0x000fe4000fffe0ff */
[----:B------:R-:W-:-:S04]  /*1330*/  USHF.L.U32 UR4, UR6, UR4, URZ ;  /* 0x0000000406047299 */ /* 0x000fc800080006ff */
[----:B------:R-:W-:Y:S02]  /*1340*/  IMAD.U32 R2, RZ, RZ, UR5 ;  /* 0x00000005ff027e24 */ /* 0x000fe4000f8e00ff */
[----:B------:R-:W-:Y:S02]  /*1350*/  IMAD.U32 R0, RZ, RZ, UR4 ;  /* 0x00000004ff007e24 */ /* 0x000fe4000f8e00ff */
.L_x_18:
[----:B------:R-:W-:Y:S05]  /*1360*/  BRA.U !UP2, `(.L_x_19) ;  /* 0x000000010ad47547 */ /* 0x000fea000b800000 */
[----:B------:R-:W1:Y:S01]  /*1370*/  LDCU.128 UR12, c[0x0][0xb10] ;  /* 0x00016200ff0c77ac */ /* 0x000e620008000c00 */
[----:B------:R-:W2:Y:S01]  /*1380*/  LDCU UR6, c[0x0][0x370] ;  /* 0x00006e00ff0677ac */ /* 0x000ea20008000800 */
[----:B------:R-:W3:Y:S01]  /*1390*/  LDCU UR5, c[0x0][0x374] ;  /* 0x00006e80ff0577ac */ /* 0x000ee20008000800 */
[----:B------:R-:W4:Y:S01]  /*13a0*/  LDCU UR28, c[0x0][0xb0c] ;  /* 0x00016180ff1c77ac */ /* 0x000f220008000800 */
[----:B------:R-:W4:Y:S01]  /*13b0*/  LDCU UR4, c[0x0][0xb20] ;  /* 0x00016400ff0477ac */ /* 0x000f220008000800 */
[----:B------:R-:W4:Y:S01]  /*13c0*/  LDCU.64 UR8, c[0x0][0xb28] ;  /* 0x00016500ff0877ac */ /* 0x000f220008000a00 */
[----:B-1----:R-:W-:Y:S02]  /*13d0*/  UISETP.NE.AND UP0, UPT, UR14, 0x1, UPT ;  /* 0x000000010e00788c */ /* 0x002fe4000bf05270 */
[----:B---3--:R-:W-:Y:S02]  /*13e0*/  UIMAD.WIDE.U32 UR10, UR5, UR15, URZ ;  /* 0x0000000f050a72a5 */ /* 0x008fe4000f8e00ff */
[----:B--2---:R-:W-:-:S02]  /*13f0*/  UIMAD.WIDE.U32 UR22, UR6, UR12, URZ ;  /* 0x0000000c061672a5 */ /* 0x004fc4000f8e00ff */
[----:B----4-:R-:W-:Y:S02]  /*1400*/  UISETP.NE.AND UP1, UPT, UR28, 0x1, UPT ;  /* 0x000000011c00788c */ /* 0x010fe4000bf25270 */
[----:B------:R-:W-:Y:S01]  /*1410*/  UISETP.NE.AND UP2, UPT, UR21, 0x1, UPT ;  /* 0x000000011500788c */ /* 0x000fe2000bf45270 */
[----:B------:R-:W-:Y:S02]  /*1420*/  UMOV UR10, UR11 ;  /* 0x0000000b000a7c82 */ /* 0x000fe40008000000 */
[----:B------:R-:W-:Y:S01]  /*1430*/  UMOV UR22, UR23 ;  /* 0x0000001700167c82 */ /* 0x000fe20008000000 */
[----:B------:R-:W-:Y:S02]  /*1440*/  @UP0 USHF.R.U32.HI UR5, URZ, UR4, UR10 ;  /* 0x00000004ff050299 */ /* 0x000fe4000801160a */
[----:B------:R-:W-:Y:S02]  /*1450*/  UIMAD.WIDE.U32 UR24, UR20, UR15, URZ ;  /* 0x0000000f141872a5 */ /* 0x000fe4000f8e00ff */
[----:B------:R-:W-:-:S02]  /*1460*/  UIMAD.WIDE.U32 UR10, UR5, UR8, URZ ;  /* 0x00000008050a72a5 */ /* 0x000fc4000f8e00ff */
[----:B------:R-:W-:Y:S02]  /*1470*/  @UP1 USHF.R.U32.HI UR6, URZ, UR13, UR22 ;  /* 0x0000000dff061299 */ /* 0x000fe40008011616 */
[----:B------:R-:W-:Y:S02]  /*1480*/  UIMAD.WIDE.U32 UR18, UR16, UR12, URZ ;  /* 0x0000000c101272a5 */ /* 0x000fe4000f8e00ff */
[----:B------:R-:W-:Y:S01]  /*1490*/  UIMAD.WIDE.U32 UR22, UR6, UR8, URZ ;  /* 0x00000008061672a5 */ /* 0x000fe2000f8e00ff */
[----:B------:R-:W-:Y:S01]  /*14a0*/  UMOV UR24, UR25 ;  /* 0x0000001900187c82 */ /* 0x000fe20008000000 */
[----:B------:R-:W-:Y:S01]  /*14b0*/  UMOV UR10, UR11 ;  /* 0x0000000b000a7c82 */ /* 0x000fe20008000000 */
[----:B------:R-:W-:Y:S02]  /*14c0*/  USHF.R.U32.HI UR24, URZ, UR4, UR24 ;  /* 0x00000004ff187299 */ /* 0x000fe40008011618 */
[----:B------:R-:W-:Y:S02]  /*14d0*/  @UP2 USHF.R.U32.HI UR5, URZ, UR9, UR10 ;  /* 0x00000009ff052299 */ /* 0x000fe4000801160a */
[----:B------:R-:W-:Y:S01]  /*14e0*/  UMOV UR7, UR23 ;  /* 0x0000001700077c82 */ /* 0x000fe20008000000 */
[----:B------:R-:W-:Y:S01]  /*14f0*/  UMOV UR18, UR19 ;  /* 0x0000001300127c82 */ /* 0x000fe20008000000 */
[----:B------:R-:W-:-:S02]  /*1500*/  @UP2 USHF.R.U32.HI UR6, URZ, UR9, UR7 ;  /* 0x00000009ff062299 */ /* 0x000fc40008011607 */
[----:B------:R-:W-:Y:S02]  /*1510*/  USHF.R.U32.HI UR13, URZ, UR13, UR18 ;  /* 0x0000000dff0d7299 */ /* 0x000fe40008011612 */
[----:B------:R-:W-:Y:S02]  /*1520*/  USEL UR4, UR20, UR24, !UP0 ;  /* 0x0000001814047287 */ /* 0x000fe4000c000000 */
[----:B------:R-:W-:Y:S02]  /*1530*/  UIMAD UR7, UR5, UR21, URZ ;  /* 0x00000015050772a4 */ /* 0x000fe4000f8e02ff */
[----:B------:R-:W-:Y:S02]  /*1540*/  USEL UR5, UR16, UR13, !UP1 ;  /* 0x0000000d10057287 */ /* 0x000fe4000c800000 */
[----:B------:R-:W-:Y:S02]  /*1550*/  UIMAD UR12, UR6, UR21, URZ ;  /* 0x00000015060c72a4 */ /* 0x000fe4000f8e02ff */
[----:B------:R-:W-:-:S02]  /*1560*/  UISETP.GE.AND UP0, UPT, UR4, UR7, UPT ;  /* 0x000000070400728c */ /* 0x000fc4000bf06270 */
[----:B------:R-:W-:Y:S02]  /*1570*/  UIMAD.WIDE.U32 UR10, UR4, UR8, URZ ;  /* 0x00000008040a72a5 */ /* 0x000fe4000f8e00ff */
[----:B------:R-:W-:Y:S02]  /*1580*/  UISETP.GE.OR UP0, UPT, UR5, UR12, UP0 ;  /* 0x0000000c0500728c */ /* 0x000fe40008706670 */
[----:B------:R-:W-:Y:S02]  /*1590*/  UIMAD.WIDE.U32 UR12, UR5, UR8, URZ ;  /* 0x00000008050c72a5 */ /* 0x000fe4000f8e00ff */
[----:B------:R-:W-:Y:S01]  /*15a0*/  UIADD3 UR10, UPT, UPT, -UR4, URZ, URZ ;  /* 0x000000ff040a7290 */ /* 0x000fe2000fffe1ff */
[----:B------:R-:W-:Y:S01]  /*15b0*/  UMOV UR8, UR11 ;  /* 0x0000000b00087c82 */ /* 0x000fe20008000000 */
[----:B------:R-:W-:Y:S02]  /*15c0*/  UIADD3 UR11, UPT, UPT, -UR5, URZ, URZ ;  /* 0x000000ff050b7290 */ /* 0x000fe4000fffe1ff */
[----:B------:R-:W-:-:S03]  /*15d0*/  USHF.R.U32.HI UR8, URZ, UR9, UR8 ;  /* 0x00000009ff087299 */ /* 0x000fc60008011608 */
[----:B------:R-:W-:Y:S01]  /*15e0*/  @!UP0 UMOV UR7, UR13 ;  /* 0x0000000d00078c82 */ /* 0x000fe20008000000 */
[----:B------:R-:W-:Y:S02]  /*15f0*/  UIMAD UR20, UR14, UR10, UR20 ;  /* 0x0000000a0e1472a4 */ /* 0x000fe4000f8e0214 */
[----:B------:R-:W-:Y:S02]  /*1600*/  USEL UR8, UR4, UR8, !UP2 ;  /* 0x0000000804087287 */ /* 0x000fe4000d000000 */
[----:B------:R-:W-:Y:S02]  /*1610*/  @!UP0 USHF.R.U32.HI UR7, URZ, UR9, UR7 ;  /* 0x00000009ff078299 */ /* 0x000fe40008011607 */
[----:B------:R-:W-:Y:S02]  /*1620*/  UIADD3 UR9, UPT, UPT, -UR8, URZ, URZ ;  /* 0x000000ff08097290 */ /* 0x000fe4000fffe1ff */
[----:B------:R-:W-:Y:S02]  /*1630*/  @!UP0 USEL UR7, UR5, UR7, !UP2 ;  /* 0x0000000705078287 */ /* 0x000fe4000d000000 */
[----:B------:R-:W-:-:S02]  /*1640*/  UIMAD UR9, UR21, UR9, UR4 ;  /* 0x00000009150972a4 */ /* 0x000fc4000f8e0204 */
[----:B------:R-:W-:Y:S02]  /*1650*/  @!UP0 UIADD3 UR8, UPT, UPT, UR8, -UR7, URZ ;  /* 0x8000000708088290 */ /* 0x000fe4000fffe0ff */
[----:B------:R-:W-:Y:S02]  /*1660*/  @!UP0 UIMAD UR6, UR9, UR6, UR7 ;  /* 0x00000006090682a4 */ /* 0x000fe4000f8e0207 */
[----:B------:R-:W-:Y:S02]  /*1670*/  @!UP0 UIMAD UR4, UR8, UR21, UR5 ;  /* 0x00000015080482a4 */ /* 0x000fe4000f8e0205 */
[----:B------:R-:W-:Y:S02]  /*1680*/  UIMAD UR16, UR28, UR11, UR16 ;  /* 0x0000000b1c1072a4 */ /* 0x000fe4000f8e0210 */
[----:B------:R-:W-:Y:S01]  /*1690*/  UIMAD UR20, UR4, UR14, UR20 ;  /* 0x0000000e041472a4 */ /* 0x000fe2000f8e0214 */
[----:B------:R-:W-:Y:S02]  /*16a0*/  @!UP0 UMOV UR5, UR6 ;  /* 0x0000000600058c82 */ /* 0x000fe40008000000 */
[----:B------:R-:W-:-:S12]  /*16b0*/  UIMAD UR16, UR5, UR28, UR16 ;  /* 0x0000001c051072a4 */ /* 0x000fd8000f8e0210 */
.L_x_19:
[----:B------:R-:W-:Y:S02]  /*16c0*/  UISETP.NE.AND UP1, UPT, UR29, 0x1, UPT ;  /* 0x000000011d00788c */ /* 0x000fe4000bf25270 */
[----:B------:R-:W-:Y:S02]  /*16d0*/  ULOP3.LUT UR21, UR26, 0xffff, URZ, 0xc0, !UPT ;  /* 0x0000ffff1a157892 */ /* 0x000fe4000f8ec0ff */
[----:B------:R-:W-:Y:S02]  /*16e0*/  UISETP.NE.AND UP0, UPT, UR17, 0x2, UPT ;  /* 0x000000021100788c */ /* 0x000fe4000bf05270 */
[----:B------:R-:W-:Y:S02]  /*16f0*/  ULOP3.LUT UR22, UR27, 0x1000, URZ, 0xc0, !UPT ;  /* 0x000010001b167892 */ /* 0x000fe4000f8ec0ff */
[----:B------:R-:W-:Y:S02]  /*1700*/  ULOP3.LUT UR46, UR46, 0x80, URZ, 0xc0, !UPT ;  /* 0x000000802e2e7892 */ /* 0x000fe4000f8ec0ff */
[----:B------:R-:W-:Y:S01]  /*1710*/  USHF.L.U32 UR21, UR30, UR21, URZ ;  /* 0x000000151e157299 */ /* 0x000fe200080006ff */
[----:B------:R-:W-:Y:S11]  /*1720*/  BRA.U UP1, `(.L_x_20) ;  /* 0x0000000101447547 */ /* 0x000ff6000b800000 */
[----:B------:R-:W1:Y:S01]  /*1730*/  LDCU.128 UR8, c[0x0][0xb10] ;  /* 0x00016200ff0877ac */ /* 0x000e620008000c00 */
[----:B------:R-:W2:Y:S01]  /*1740*/  LDCU UR12, c[0x0][0xb0c] ;  /* 0x00016180ff0c77ac */ /* 0x000ea20008000800 */
[----:B------:R-:W3:Y:S01]  /*1750*/  LDCU UR13, c[0x0][0xb20] ;  /* 0x00016400ff0d77ac */ /* 0x000ee20008000800 */
[----:B-1----:R-:W-:Y:S02]  /*1760*/  UIMAD.WIDE.U32 UR6, UR16, UR8, URZ ;  /* 0x00000008100672a5 */ /* 0x002fe4000f8e00ff */
[----:B------:R-:W-:Y:S02]  /*1770*/  UIMAD.WIDE.U32 UR4, UR20, UR11, URZ ;  /* 0x0000000b140472a5 */ /* 0x000fe4000f8e00ff */
[----:B--2---:R-:W-:Y:S02]  /*1780*/  UISETP.NE.AND UP2, UPT, UR12, 0x1, UPT ;  /* 0x000000010c00788c */ /* 0x004fe4000bf45270 */
[----:B------:R-:W-:Y:S01]  /*1790*/  UISETP.NE.AND UP1, UPT, UR10, 0x1, UPT ;  /* 0x000000010a00788c */ /* 0x000fe2000bf25270 */
[----:B------:R-:W-:-:S02]  /*17a0*/  UMOV UR6, UR7 ;  /* 0x0000000700067c82 */ /* 0x000fc40008000000 */
[----:B------:R-:W-:Y:S01]  /*17b0*/  UMOV UR4, UR5 ;  /* 0x0000000500047c82 */ /* 0x000fe20008000000 */
[----:B------:R-:W-:Y:S02]  /*17c0*/  USHF.R.U32.HI UR6, URZ, UR9, UR6 ;  /* 0x00000009ff067299 */ /* 0x000fe40008011606 */
[----:B---3--:R-:W-:Y:S02]  /*17d0*/  USHF.R.U32.HI UR4, URZ, UR13, UR4 ;  /* 0x0000000dff047299 */ /* 0x008fe40008011604 */
[----:B------:R-:W-:Y:S02]  /*17e0*/  USEL UR5, UR16, UR6, !UP2 ;  /* 0x0000000610057287 */ /* 0x000fe4000d000000 */
[----:B------:R-:W-:-:S04]  /*17f0*/  USEL UR4, UR20, UR4, !UP1 ;  /* 0x0000000414047287 */ /* 0x000fc8000c800000 */
[----:B------:R-:W-:Y:S02]  /*1800*/  UIADD3 UR6, UPT, UPT, UR5, -UR4, URZ ;  /* 0x8000000405067290 */ /* 0x000fe4000fffe0ff */
[----:B------:R-:W-:Y:S02]  /*1810*/  UIADD3 UR4, UPT, UPT, -UR5, UR4, URZ ;  /* 0x0000000405047290 */ /* 0x000fe4000fffe1ff */
[----:B------:R-:W-:Y:S02]  /*1820*/  UIMAD UR20, UR6, UR10, UR20 ;  /* 0x0000000a061472a4 */ /* 0x000fe4000f8e0214 */
[----:B------:R-:W-:-:S12]  /*1830*/  UIMAD UR16, UR4, UR12, UR16 ;  /* 0x0000000c041072a4 */ /* 0x000fd8000f8e0210 */
.L_x_20:
[----:B------:R-:W-:Y:S05]  /*1840*/  BRA.U !UP5, `(.L_x_21) ;  /* 0x000000010d0c7547 */ /* 0x000fea000b800000 */
[----:B------:R-:W-:Y:S01]  /*1850*/  UCGABAR_WAIT ;  /* 0x0000000000007dc7 */ /* 0x000fe20008000000 */
[----:B------:R-:W-:Y:S01]  /*1860*/  CCTL.IVALL ;  /* 0x00000000ff00798f */ /* 0x000fe20002000000 */
[----:B------:R-:W-:Y:S05]  /*1870*/  BRA `(.L_x_22) ;  /* 0x0000000000047947 */ /* 0x000fea0003800000 */
.L_x_21:
[----:B------:R-:W-:Y:S06]  /*1880*/  BAR.SYNC.DEFER_BLOCKING 0x0 ;  /* 0x0000000000007b1d */ /* 0x000fec0000010000 */
.L_x_22:
[----:B------:R-:W-:Y:S05]  /*1890*/  BRA.U UP0, `(.L_x_23) ;  /* 0x0000001500dc7547 */ /* 0x000fea000b800000 */
[----:B------:R-:W1:Y:S01]  /*18a0*/  LDCU UR6, c[0x0][0x38c] ;  /* 0x00007180ff0677ac */ /* 0x000e620008000800 */
[----:B------:R-:W-:Y:S01]  /*18b0*/  PLOP3.LUT P1, PT, PT, PT, UP3, 0x80, 0x8 ;  /* 0x000000000008781c */ /* 0x000fe20003f2f038 */
[----:B------:R-:W-:Y:S01]  /*18c0*/  IMAD.MOV.U32 R12, RZ, RZ, 0x1 ;  /* 0x00000001ff0c7424 */ /* 0x000fe200078e00ff */
[----:B------:R-:W-:Y:S02]  /*18d0*/  ISETP.NE.AND P2, PT, R3, RZ, P3 ;  /* 0x000000ff0300720c */ /* 0x000fe40001f45270 */
[----:B------:R-:W-:Y:S02]  /*18e0*/  CS2R R10, SRZ ;  /* 0x00000000000a7805 */ /* 0x000fe4000001ff00 */
[----:B------:R-:W-:Y:S01]  /*18f0*/  PLOP3.LUT P1, PT, P1, PT, PT, 0x8, 0x80 ;  /* 0x000000000080781c */ /* 0x000fe20000f2e170 */
[----:B------:R-:W-:Y:S01]  /*1900*/  IMAD.MOV.U32 R9, RZ, RZ, RZ ;  /* 0x000000ffff097224 */ /* 0x000fe200078e00ff */
[----:B------:R-:W2:Y:S01]  /*1910*/  LDCU UR38, c[0x0][0x370] ;  /* 0x00006e00ff2677ac */ /* 0x000ea20008000800 */
[----:B------:R-:W-:Y:S01]  /*1920*/  IMAD.MOV.U32 R8, RZ, RZ, 0x1 ;  /* 0x00000001ff087424 */ /* 0x000fe200078e00ff */
[----:B------:R-:W3:Y:S01]  /*1930*/  LDCU.64 UR26, c[0x0][0x348] ;  /* 0x00006900ff1a77ac */ /* 0x000ee20008000a00 */
[----:B------:R-:W-:Y:S01]  /*1940*/  ULEA.HI UR43, UR22, UR46, URZ, 0x1a ;  /* 0x0000002e162b7291 */ /* 0x000fe2000f8fd0ff */
[----:B------:R-:W4:Y:S01]  /*1950*/  LDCU UR37, c[0x0][0x374] ;  /* 0x00006e80ff2577ac */ /* 0x000f220008000800 */
[----:B-1----:R-:W-:-:S02]  /*1960*/  UIADD3 UR5, UPT, UPT, UR6, 0x3f, URZ ;  /* 0x0000003f06057890 */ /* 0x002fc4000fffe0ff */
[----:B------:R-:W-:Y:S02]  /*1970*/  UIADD3 UR47, UPT, UPT, UR6, 0x7e, URZ ;  /* 0x0000007e062f7890 */ /* 0x000fe4000fffe0ff */
[----:B------:R-:W-:Y:S01]  /*1980*/  USHF.R.S32.HI UR4, URZ, 0x1f, UR5 ;  /* 0x0000001fff047899 */ /* 0x000fe20008011405 */
[----:B------:R-:W-:-:S03]  /*1990*/  UMOV UR7, URZ ;  /* 0x000000ff00077c82 */ /* 0x000fc60008000000 */
[----:B------:R-:W-:Y:S02]  /*19a0*/  ULEA.HI UR4, UR4, UR5, URZ, 0x6 ;  /* 0x0000000504047291 */ /* 0x000fe4000f8f30ff */
[----:B------:R-:W-:Y:S02]  /*19b0*/  UIADD3 UR5, UPT, UPT, UR6, -0x1, URZ ;  /* 0xffffffff06057890 */ /* 0x000fe4000fffe0ff */
[----:B------:R-:W-:Y:S02]  /*19c0*/  USHF.R.S32.HI UR40, URZ, 0x6, UR4 ;  /* 0x00000006ff287899 */ /* 0x000fe40008011404 */
[----:B------:R-:W-:Y:S02]  /*19d0*/  UISETP.GE.U32.AND UP1, UPT, UR5, -0x7f, UPT ;  /* 0xffffff810500788c */ /* 0x000fe4000bf26070 */
[----:B------:R-:W-:-:S04]  /*19e0*/  UISETP.LT.U32.AND UP0, UPT, UR40, 0xb, UPT ;  /* 0x0000000b2800788c */ /* 0x000fc8000bf01070 */
[----:B------:R-:W-:Y:S02]  /*19f0*/  USEL UR39, UR40, 0xb, UP0 ;  /* 0x0000000b28277887 */ /* 0x000fe40008000000 */
[----:B------:R-:W-:Y:S02]  /*1a00*/  UISETP.NE.AND UP0, UPT, UR17, URZ, UPT ;  /* 0x000000ff1100728c */ /* 0x000fe4000bf05270 */
[----:B------:R-:W-:Y:S02]  /*1a10*/  UIADD3 UR4, UPT, UPT, UR39, -0x1, URZ ;  /* 0xffffffff27047890 */ /* 0x000fe4000fffe0ff */
[----:B------:R-:W-:Y:S02]  /*1a20*/  @UP1 UIADD3 UR4, UPT, UPT, UR39, URZ, URZ ;  /* 0x000000ff27041290 */ /* 0x000fe4000fffe0ff */
[----:B------:R-:W-:Y:S02]  /*1a30*/  USEL UR23, UR41, 0x2, UP0 ;  /* 0x0000000229177887 */ /* 0x000fe40008000000 */
[----:B------:R-:W-:-:S02]  /*1a40*/  UIADD3 UR44, UPT, UPT, UR40, -UR39, URZ ;  /* 0x80000027282c7290 */ /* 0x000fc4000fffe0ff */
[----:B------:R-:W-:Y:S02]  /*1a50*/  UIADD3 UR25, UPT, UPT, UR4, 0x1, URZ ;  /* 0x0000000104197890 */ /* 0x000fe4000fffe0ff */
[----:B--234-:R-:W-:-:S12]  /*1a60*/  UIADD3 UR41, UPT, UPT, -UR4, URZ, URZ ;  /* 0x000000ff04297290 */ /* 0x01cfd8000fffe1ff */
.L_x_43:
[----:B------:R-:W-:Y:S01]  /*1a70*/  UISETP.NE.AND UP0, UPT, UR45, URZ, UPT ;  /* 0x000000ff2d00728c */ /* 0x000fe2000bf05270 */
[----:B-1----:R-:W1:Y:S08]  /*1a80*/  S2UR UR45, SR_CgaCtaId ;  /* 0x00000000002d79c3 */ /* 0x002e700000008800 */
[----:B------:R-:W-:Y:S05]  /*1a90*/  BRA.U UP0, `(.L_x_24) ;  /* 0x0000000100347547 */ /* 0x000fea000b800000 */
[----:B------:R-:W2:Y:S01]  /*1aa0*/  S2R R0, SR_CgaCtaId ;  /* 0x0000000000007919 */ /* 0x000ea20000008800 */
[----:B------:R-:W-:Y:S02]  /*1ab0*/  MOV R3, 0x400 ;  /* 0x0000040000037802 */ /* 0x000fe40000000f00 */
[----:B------:R-:W-:Y:S02]  /*1ac0*/  SHF.L.U32 R2, R8, 0x1f, RZ ;  /* 0x0000001f08027819 */ /* 0x000fe400000006ff */
[----:B--2---:R-:W-:-:S05]  /*1ad0*/  LEA R0, R0, R3, 0x18 ;  /* 0x0000000300007211 */ /* 0x004fca00078ec0ff */
[----:B------:R-:W-:-:S04]  /*1ae0*/  IMAD R3, R9, 0x8, R0 ;  /* 0x0000000809037824 */ /* 0x000fc800078e0200 */
[----:B------:R-:W2:Y:S02]  /*1af0*/  SYNCS.PHASECHK.TRANS64.TRYWAIT P0, [R3+URZ+0x150], R2 ;  /* 0x00015002030075a7 */ /* 0x000ea400080011ff */
[----:B--2---:R-:W-:Y:S05]  /*1b00*/  @!P0 BRA `(.L_x_25) ;  /* 0x000000a400888947 */ /* 0x004fea0003800000 */
.L_x_152:
[----:B------:R-:W-:Y:S01]  /*1b10*/  VIADD R9, R9, 0x1 ;  /* 0x0000000109097836 */ /* 0x000fe20000000000 */
[----:B------:R2:W-:Y:S04]  /*1b20*/  SYNCS.ARRIVE.TRANS64.A1T0 RZ, [R3+URZ+0x140], RZ ;  /* 0x000140ff03ff79a7 */ /* 0x0005e800081000ff */
[----:B------:R-:W-:-:S04]  /*1b30*/  ISETP.NE.AND P0, PT, R9, 0x2, PT ;  /* 0x000000020900780c */ /* 0x000fc80003f05270 */
[----:B------:R-:W-:Y:S02]  /*1b40*/  SEL R9, R9, RZ, P0 ;  /* 0x000000ff09097207 */ /* 0x000fe40000000000 */
[----:B--2---:R-:W-:-:S04]  /*1b50*/  SEL R3, RZ, 0x1, P0 ;  /* 0x00000001ff037807 */ /* 0x004fc80000000000 */
[----:B------:R-:W-:-:S07]  /*1b60*/  LOP3.LUT R8, R8, R3, RZ, 0x3c, !PT ;  /* 0x0000000308087212 */ /* 0x000fce00078e3cff */
.L_x_24:
[----:B------:R-:W-:Y:S01]  /*1b70*/  UMOV UR6, 0x400 ;  /* 0x0000040000067882 */ /* 0x000fe20000000000 */
[----:B------:R-:W-:Y:S01]  /*1b80*/  SHF.L.U32 R0, R12, 0x1f, RZ ;  /* 0x0000001f0c007819 */ /* 0x000fe200000006ff */
[----:B-1----:R-:W-:Y:S02]  /*1b90*/  ULEA UR6, UR45, UR6, 0x18 ;  /* 0x000000062d067291 */ /* 0x002fe4000f8ec0ff */
[----:B------:R-:W-:Y:S02]  /*1ba0*/  UISETP.GE.U32.AND UP0, UPT, UR47, 0x7f, UPT ;  /* 0x0000007f2f00788c */ /* 0x000fe4000bf06070 */
[----:B------:R-:W-:Y:S02]  /*1bb0*/  ULEA UR4, UR7, UR6, 0x3 ;  /* 0x0000000607047291 */ /* 0x000fe4000f8e18ff */
[----:B------:R-:W-:Y:S01]  /*1bc0*/  ULEA UR11, UR20, UR46, 0x8 ;  /* 0x0000002e140b7291 */ /* 0x000fe2000f8e40ff */
[----:B------:R-:W-:-:S06]  /*1bd0*/  UMOV UR13, URZ ;  /* 0x000000ff000d7c82 */ /* 0x000fcc0008000000 */
[----:B------:R1:W2:Y:S01]  /*1be0*/  SYNCS.PHASECHK.TRANS64.TRYWAIT P0, [UR4+0x58], R0 ;  /* 0x00005800ff0075a7 */ /* 0x0002a20008001104 */
[----:B------:R-:W-:-:S04]  /*1bf0*/  ULEA.HI UR4, UR16, UR16, URZ, 0x1 ;  /* 0x0000001010047291 */ /* 0x000fc8000f8f08ff */
[----:B------:R-:W-:-:S04]  /*1c00*/  USHF.L.U32 UR4, UR4, 0x7, URZ ;  /* 0x0000000704047899 */ /* 0x000fc800080006ff */
[----:B------:R-:W-:-:S04]  /*1c10*/  ULOP3.LUT UR35, UR4, 0xffffff00, URZ, 0xc0, !UPT ;  /* 0xffffff0004237892 */ /* 0x000fc8000f8ec0ff */
[----:B------:R-:W-:Y:S01]  /*1c20*/  UIADD3 UR35, UPT, UPT, UR43, UR35, URZ ;  /* 0x000000232b237290 */ /* 0x000fe2000fffe0ff */
[----:B------:R-:W-:Y:S11]  /*1c30*/  BRA.U !UP0, `(.L_x_26) ;  /* 0x0000000108c47547 */ /* 0x000ff6000b800000 */
[----:B------:R-:W-:Y:S01]  /*1c40*/  UMOV UR16, UR41 ;  /* 0x0000002900107c82 */ /* 0x000fe20008000000 */
[----:B------:R-:W-:Y:S01]  /*1c50*/  UMOV UR4, UR7 ;  /* 0x0000000700047c82 */ /* 0x000fe20008000000 */
[----:B------:R-:W-:-:S05]  /*1c60*/  UMOV UR34, URZ ;  /* 0x000000ff00227c82 */ /* 0x000fca0008000000 */
.L_x_32:
[----:B------:R-:W-:Y:S01]  /*1c70*/  ULEA UR33, UR4, UR6, 0x3 ;  /* 0x0000000604217291 */ /* 0x000fe2000f8e18ff */
[----:B------:R-:W-:Y:S01]  /*1c80*/  @P3 MOV R2, 0x8000 ;  /* 0x0000800000023802 */ /* 0x000fe20000000f00 */
[----:B--234-:R-:W-:Y:S10]  /*1c90*/  @P0 BRA `(.L_x_27) ;  /* 0x00000000000c0947 */ /* 0x01cff40003800000 */
[----:B------:R-:W-:-:S04]  /*1ca0*/  SHF.L.U32 R3, R12, 0x1f, RZ ;  /* 0x0000001f0c037819 */ /* 0x000fc800000006ff */
[----:B------:R-:W2:Y:S02]  /*1cb0*/  SYNCS.PHASECHK.TRANS64.TRYWAIT P0, [UR33+0x58], R3 ;  /* 0x00005803ff0075a7 */ /* 0x000ea40008001121 */
[----:B--2---:R-:W-:Y:S05]  /*1cc0*/  @!P0 BRA `(.L_x_28) ;  /* 0x000000a4002c8947 */ /* 0x004fea0003800000 */
.L_x_27:
[----:B------:R2:W-:Y:S01]  /*1cd0*/  @P3 SYNCS.ARRIVE.TRANS64 RZ, [UR33], R2 ;  /* 0x00000002ffff39a7 */ /* 0x0005e20008000021 */
[----:B------:R-:W-:Y:S02]  /*1ce0*/  ULOP3.LUT UR5, UR23, 0x2, URZ, 0xfc, !UPT ;  /* 0x0000000217057892 */ /* 0x000fe4000f8efcff */
[----:B------:R-:W-:Y:S02]  /*1cf0*/  UIADD3 UR16, UPT, UPT, UR16, 0x1, URZ ;  /* 0x0000000110107890 */ /* 0x000fe4000fffe0ff */
[----:B------:R-:W-:Y:S02]  /*1d00*/  UISETP.NE.AND UP0, UPT, UR5, 0x2, UPT ;  /* 0x000000020500788c */ /* 0x000fe4000bf05270 */
[----:B------:R-:W-:-:S07]  /*1d10*/  UISETP.NE.AND UP2, UPT, UR16, 0x1, UPT ;  /* 0x000000011000788c */ /* 0x000fce000bf45270 */
[----:B------:R-:W-:Y:S05]  /*1d20*/  BRA.U UP0, `(.L_x_29) ;  /* 0x0000000100047547 */ /* 0x000fea000b800000 */
[----:B------:R-:W-:Y:S05]  /*1d30*/  BPT.TRAP 0x1 ;  /* 0x000000040000795c */ /* 0x000fea0000300000 */
.L_x_29:
[----:B------:R-:W-:Y:S04]  /*1d40*/  BSSY.RECONVERGENT B0, `(.L_x_30) ;  /* 0x0000003000007945 */ /* 0x000fe80003800200 */
[----:B------:R-:W-:Y:S05]  /*1d50*/  @!P2 BRA `(.L_x_31) ;  /* 0x000000000004a947 */ /* 0x000fea0003800000 */
[----:B------:R-:W-:Y:S05]  /*1d60*/  BPT.TRAP 0x1 ;  /* 0x000000040000795c */ /* 0x000fea0000300000 */
.L_x_31:
[----:B------:R-:W-:Y:S05]  /*1d70*/  BSYNC.RECONVERGENT B0 ;  /* 0x0000000000007941 */ /* 0x000fea0003800200 */
.L_x_30:
[----:B------:R-:W-:Y:S02]  /*1d80*/  UIADD3 UR5, UPT, UPT, UR4, 0x1, URZ ;  /* 0x0000000104057890 */ /* 0x000fe4000fffe0ff */
[----:B------:R-:W-:Y:S02]  /*1d90*/  UIADD3 UR14, UP1, UPT, UR26, 0x80, URZ ;  /* 0x000000801a0e7890 */ /* 0x000fe4000ff3e0ff */
[----:B------:R-:W-:Y:S02]  /*1da0*/  UISETP.NE.AND UP0, UPT, UR5, 0xb, UPT ;  /* 0x0000000b0500788c */ /* 0x000fe4000bf05270 */
[----:B------:R-:W-:Y:S02]  /*1db0*/  ULOP3.LUT UR33, UR33, 0xfefffff8, URZ, 0xc0, !UPT ;  /* 0xfefffff821217892 */ /* 0x000fe4000f8ec0ff */
[----:B------:R-:W-:Y:S02]  /*1dc0*/  USEL UR8, URZ, 0x1, UP0 ;  /* 0x00000001ff087887 */ /* 0x000fe40008000000 */
[----:B------:R-:W-:-:S02]  /*1dd0*/  USEL UR7, UR5, URZ, UP0 ;  /* 0x000000ff05077287 */ /* 0x000fc40008000000 */
[----:B------:R-:W-:Y:S02]  /*1de0*/  UIADD3.X UR15, UPT, UPT, URZ, UR27, URZ, UP1, !UPT ;  /* 0x0000001bff0f7290 */ /* 0x000fe40008ffe4ff */
[----:B------:R-:W-:Y:S01]  /*1df0*/  ULEA UR5, UR7, UR6, 0x3 ;  /* 0x0000000607057291 */ /* 0x000fe2000f8e18ff */
[----:B------:R-:W-:Y:S01]  /*1e00*/  LOP3.LUT R12, R12, UR8, RZ, 0x3c, !PT ;  /* 0x000000080c0c7c12 */ /* 0x000fe2000f8e3cff */
[----:B------:R-:W-:Y:S02]  /*1e10*/  USHF.L.U32 UR8, UR4, 0xd, URZ ;  /* 0x0000000d04087899 */ /* 0x000fe400080006ff */
[----:B------:R-:W-:Y:S01]  /*1e20*/  UIADD3 UR4, UP0, UPT, UR26, 0x180, URZ ;  /* 0x000001801a047890 */ /* 0x000fe2000ff1e0ff */
[----:B-1----:R-:W-:Y:S01]  /*1e30*/  SHF.L.U32 R0, R12, 0x1f, RZ ;  /* 0x0000001f0c007819 */ /* 0x002fe200000006ff */
[----:B------:R-:W-:Y:S02]  /*1e40*/  ULOP3.LUT UR32, UR8, UR22, URZ, 0xfc, !UPT ;  /* 0x0000001608207292 */ /* 0x000fe4000f8efcff */
[----:B------:R-:W-:Y:S01]  /*1e50*/  UPRMT UR13, URZ, 0x5410, UR21 ;  /* 0x00005410ff0d7896 */ /* 0x000fe20008000015 */
[----:B------:R3:W4:Y:S01]  /*1e60*/  SYNCS.PHASECHK.TRANS64.TRYWAIT P0, [UR5+0x58], R0 ;  /* 0x00005800ff0075a7 */ /* 0x0007220008001105 */
[----:B------:R-:W-:-:S02]  /*1e70*/  UIADD3 UR32, UPT, UPT, UR6, 0xc400, UR32 ;  /* 0x0000c40006207890 */ /* 0x000fc4000fffe020 */
[----:B------:R-:W-:Y:S02]  /*1e80*/  UIADD3 UR8, UPT, UPT, UR6, 0x22400, UR8 ;  /* 0x0002240006087890 */ /* 0x000fe4000fffe008 */
[----:B------:R-:W-:Y:S01]  /*1e90*/  UIADD3.X UR5, UPT, UPT, URZ, UR27, URZ, UP0, !UPT ;  /* 0x0000001bff057290 */ /* 0x000fe200087fe4ff */
[----:B------:R-:W-:Y:S01]  /*1ea0*/  UMOV UR18, 0x0 ;  /* 0x0000000000127882 */ /* 0x000fe20000000000 */
[----:B------:R-:W-:Y:S01]  /*1eb0*/  UMOV UR19, 0x10000000 ;  /* 0x1000000000137882 */ /* 0x000fe20000000000 */
[----:B------:R-:W-:Y:S01]  /*1ec0*/  UMOV UR10, UR34 ;  /* 0x00000022000a7c82 */ /* 0x000fe20008000000 */
[----:B------:R-:W-:Y:S01]  /*1ed0*/  UMOV UR12, UR36 ;  /* 0x00000024000c7c82 */ /* 0x000fe20008000000 */
[----:B------:R-:W-:Y:S01]  /*1ee0*/  UMOV UR9, UR33 ;  /* 0x0000002100097c82 */ /* 0x000fe20008000000 */
[----:B------:R1:W-:Y:S03]  /*1ef0*/  UTMALDG.3D.MULTICAST.2CTA [UR32], [UR14], UR13, desc[UR18] ;  /* 0x000012200e0073b4 */ /* 0x0003e6000821180d */
[----:B------:R2:W-:Y:S01]  /*1f00*/  UTMALDG.3D.2CTA [UR8], [UR4], desc[UR18] ;  /* 0x00001208040075b4 */ /* 0x0005e20008211000 */
[----:B-1----:R-:W-:Y:S01]  /*1f10*/  UIADD3 UR34, UPT, UPT, UR34, 0x40, URZ ;  /* 0x0000004022227890 */ /* 0x002fe2000fffe0ff */
[----:B------:R-:W-:Y:S01]  /*1f20*/  UMOV UR13, UR25 ;  /* 0x00000019000d7c82 */ /* 0x000fe20008000000 */
[----:B--2---:R-:W-:Y:S01]  /*1f30*/  UMOV UR4, UR7 ;  /* 0x0000000700047c82 */ /* 0x004fe20008000000 */
[----:B------:R-:W-:Y:S09]  /*1f40*/  BRA.U UP2, `(.L_x_32) ;  /* 0xfffffffd02487547 */ /* 0x000ff2000b83ffff */
.L_x_26:
[----:B------:R-:W-:Y:S01]  /*1f50*/  ULEA UR4, UR7, UR6, 0x3 ;  /* 0x0000000607047291 */ /* 0x000fe2000f8e18ff */
[----:B-1-3--:R-:W-:Y:S01]  /*1f60*/  SHF.L.U32 R0, R12, 0x1f, RZ ;  /* 0x0000001f0c007819 */ /* 0x00afe200000006ff */
[----:B------:R-:W-:Y:S01]  /*1f70*/  @!P1 SYNCS.ARRIVE.TRANS64.A1T0 RZ, [UR6+0xf8], RZ ;  /* 0x0000f8ffffff99a7 */ /* 0x000fe20008100006 */
[----:B------:R-:W-:-:S06]  /*1f80*/  UISETP.GT.AND UP0, UPT, UR40, UR39, UPT ;  /* 0x000000272800728c */ /* 0x000fcc000bf04270 */
[----:B--2-4-:R1:W2:Y:S03]  /*1f90*/  SYNCS.PHASECHK.TRANS64.TRYWAIT P0, [UR4+0x58], R0 ;  /* 0x00005800ff0075a7 */ /* 0x0142a60008001104 */
[----:B------:R-:W-:Y:S05]  /*1fa0*/  BRA.U !UP0, `(.L_x_33) ;  /* 0x0000000108c47547 */ /* 0x000fea000b800000 */
[----:B------:R-:W-:Y:S01]  /*1fb0*/  UIADD3 UR24, UPT, UPT, UR44, UR13, URZ ;  /* 0x0000000d2c187290 */ /* 0x000fe2000fffe0ff */
[----:B------:R-:W-:-:S11]  /*1fc0*/  UMOV UR4, UR7 ;  /* 0x0000000700047c82 */ /* 0x000fd60008000000 */
.L_x_39:
[----:B------:R-:W-:Y:S01]  /*1fd0*/  ULEA UR17, UR4, UR6, 0x3 ;  /* 0x0000000604117291 */ /* 0x000fe2000f8e18ff */
[----:B--2---:R-:W-:Y:S01]  /*1fe0*/  @P3 MOV R2, 0x8000 ;  /* 0x0000800000023802 */ /* 0x004fe20000000f00 */
[----:B--2-4-:R-:W-:Y:S10]  /*1ff0*/  @P0 BRA `(.L_x_34) ;  /* 0x00000000000c0947 */ /* 0x014ff40003800000 */
[----:B------:R-:W-:-:S04]  /*2000*/  SHF.L.U32 R3, R12, 0x1f, RZ ;  /* 0x0000001f0c037819 */ /* 0x000fc800000006ff */
[----:B------:R-:W2:Y:S02]  /*2010*/  SYNCS.PHASECHK.TRANS64.TRYWAIT P0, [UR17+0x58], R3 ;  /* 0x00005803ff0075a7 */ /* 0x000ea40008001111 */
[----:B--2---:R-:W-:Y:S05]  /*2020*/  @!P0 BRA `(.L_x_35) ;  /* 0x000000a0006c8947 */ /* 0x004fea0003800000 */
.L_x_34:
[----:B------:R2:W-:Y:S01]  /*2030*/  @P3 SYNCS.ARRIVE.TRANS64 RZ, [UR17], R2 ;  /* 0x00000002ffff39a7 */ /* 0x0005e20008000011 */
[----:B------:R-:W-:-:S04]  /*2040*/  ULOP3.LUT UR5, UR23, 0x2, URZ, 0xfc, !UPT ;  /* 0x0000000217057892 */ /* 0x000fc8000f8efcff */
[----:B------:R-:W-:-:S09]  /*2050*/  UISETP.NE.AND UP0, UPT, UR5, 0x2, UPT ;  /* 0x000000020500788c */ /* 0x000fd2000bf05270 */
[----:B------:R-:W-:Y:S05]  /*2060*/  BRA.U UP0, `(.L_x_36) ;  /* 0x0000000100047547 */ /* 0x000fea000b800000 */
[----:B------:R-:W-:Y:S05]  /*2070*/  BPT.TRAP 0x1 ;  /* 0x000000040000795c */ /* 0x000fea0000300000 */
.L_x_36:
[----:B------:R-:W-:Y:S04]  /*2080*/  BSSY.RECONVERGENT B0, `(.L_x_37) ;  /* 0x0000003000007945 */ /* 0x000fe80003800200 */
[----:B------:R-:W-:Y:S05]  /*2090*/  @!P2 BRA `(.L_x_38) ;  /* 0x000000000004a947 */ /* 0x000fea0003800000 */
[----:B------:R-:W-:Y:S05]  /*20a0*/  BPT.TRAP 0x1 ;  /* 0x000000040000795c */ /* 0x000fea0000300000 */
.L_x_38:
[----:B------:R-:W-:Y:S05]  /*20b0*/  BSYNC.RECONVERGENT B0 ;  /* 0x0000000000007941 */ /* 0x000fea0003800200 */
.L_x_37:
[----:B------:R-:W-:Y:S02]  /*20c0*/  UIADD3 UR5, UPT, UPT, UR4, 0x1, URZ ;  /* 0x0000000104057890 */ /* 0x000fe4000fffe0ff */
[----:B------:R-:W-:Y:S02]  /*20d0*/  USHF.L.U32 UR18, UR13, 0x6, URZ ;  /* 0x000000060d127899 */ /* 0x000fe400080006ff */
[----:B------:R-:W-:Y:S02]  /*20e0*/  UISETP.NE.AND UP0, UPT, UR5, 0xb, UPT ;  /* 0x0000000b0500788c */ /* 0x000fe4000bf05270 */
[----:B------:R-:W-:Y:S02]  /*20f0*/  ULOP3.LUT UR17, UR17, 0xfefffff8, URZ, 0xc0, !UPT ;  /* 0xfefffff811117892 */ /* 0x000fe4000f8ec0ff */
[----:B------:R-:W-:Y:S02]  /*2100*/  USEL UR8, URZ, 0x1, UP0 ;  /* 0x00000001ff087887 */ /* 0x000fe40008000000 */
[----:B------:R-:W-:-:S02]  /*2110*/  USEL UR7, UR5, URZ, UP0 ;  /* 0x000000ff05077287 */ /* 0x000fc40008000000 */
[----:B------:R-:W-:Y:S02]  /*2120*/  UIADD3 UR14, UP0, UPT, UR26, 0x180, URZ ;  /* 0x000001801a0e7890 */ /* 0x000fe4000ff1e0ff */
        /* <DEDUP_REMOVED lines=9> */
[----:B------:R-:W-:Y:S02]  /*21c0*/  UIADD3.X UR5, UPT, UPT, URZ, UR27, URZ, UP1, !UPT ;  /* 0x0000001bff057290 */ /* 0x000fe40008ffe4ff */
[----:B------:R-:W-:Y:S02]  /*21d0*/  UIADD3 UR8, UPT, UPT, UR6, 0x22400, UR8 ;  /* 0x0002240006087890 */ /* 0x000fe4000fffe008 */
[----:B------:R-:W-:Y:S01]  /*21e0*/  UIADD3.X UR15, UPT, UPT, URZ, UR27, URZ, UP0, !UPT ;  /* 0x0000001bff0f7290 */ /* 0x000fe200087fe4ff */
[----:B------:R-:W-:Y:S01]  /*21f0*/  UMOV UR28, 0x0 ;  /* 0x00000000001c7882 */ /* 0x000fe20000000000 */
[----:B------:R-:W-:Y:S01]  /*2200*/  UMOV UR29, 0x10000000 ;  /* 0x10000000001d7882 */ /* 0x000fe20000000000 */
[----:B------:R-:W-:Y:S01]  /*2210*/  UMOV UR19, UR35 ;  /* 0x0000002300137c82 */ /* 0x000fe20008000000 */
[----:B------:R-:W-:Y:S01]  /*2220*/  UMOV UR20, UR36 ;  /* 0x0000002400147c82 */ /* 0x000fe20008000000 */
[----:B------:R-:W-:Y:S01]  /*2230*/  UMOV UR12, UR36 ;  /* 0x00000024000c7c82 */ /* 0x000fe20008000000 */
[----:B------:R1:W-:Y:S01]  /*2240*/  UTMALDG.3D.MULTICAST.2CTA [UR16], [UR4], UR10, desc[UR28] ;  /* 0x00001c10040073b4 */ /* 0x0003e2000821180a */
[----:B------:R-:W-:Y:S01]  /*2250*/  UMOV UR9, UR17 ;  /* 0x0000001100097c82 */ /* 0x000fe20008000000 */
[----:B------:R-:W-:-:S04]  /*2260*/  UIADD3 UR13, UPT, UPT, UR13, 0x1, URZ ;  /* 0x000000010d0d7890 */ /* 0x000fc8000fffe0ff */
[----:B------:R-:W-:Y:S01]  /*2270*/  UISETP.NE.AND UP0, UPT, UR13, UR24, UPT ;  /* 0x000000180d00728c */ /* 0x000fe2000bf05270 */
[----:B-1----:R-:W-:Y:S01]  /*2280*/  UMOV UR10, UR18 ;  /* 0x00000012000a7c82 */ /* 0x002fe20008000000 */
[----:B------:R-:W-:Y:S01]  /*2290*/  UMOV UR4, UR7 ;  /* 0x0000000700047c82 */ /* 0x000fe20008000000 */
[----:B------:R3:W-:Y:S06]  /*22a0*/  UTMALDG.3D.2CTA [UR8], [UR14], desc[UR28] ;  /* 0x00001c080e0075b4 */ /* 0x0007ec0008211000 */
[----:B---3--:R-:W-:Y:S05]  /*22b0*/  BRA.U UP0, `(.L_x_39) ;  /* 0xfffffffd00447547 */ /* 0x008fea000b83ffff */
.L_x_33:
[C---:B------:R-:W-:Y:S01]  /*22c0*/  LEA R3, R11.reuse, UR6, 0x3 ;  /* 0x000000060b037c11 */ /* 0x040fe2000f8e18ff */
[----:B------:R-:W-:Y:S01]  /*22d0*/  NOP ;  /* 0x0000000000007918 */ /* 0x000fe20000000000 */
[----:B-1----:R-:W-:Y:S02]  /*22e0*/  SHF.L.U32 R0, R10, 0x1f, RZ ;  /* 0x0000001f0a007819 */ /* 0x002fe400000006ff */
[----:B------:R-:W-:Y:S02]  /*22f0*/  LEA R5, R11, UR6, 0x4 ;  /* 0x000000060b057c11 */ /* 0x000fe4000f8e20ff */
[----:B--2-4-:R-:W1:Y:S02]  /*2300*/  SYNCS.PHASECHK.TRANS64.TRYWAIT P0, [R3+URZ+0x100], R0 ;  /* 0x00010000030075a7 */ /* 0x014e6400080011ff */
[----:B-1----:R-:W-:Y:S05]  /*2310*/  @!P0 BRA `(.L_x_40) ;  /* 0x0000009c00c88947 */ /* 0x002fea0003800000 */
.L_x_155:
[----:B------:R-:W2:Y:S01]  /*2320*/  LDS.128 R4, [R5+0x170] ;  /* 0x0001700005047984 */ /* 0x000ea20000000c00 */
[----:B------:R-:W-:Y:S01]  /*2330*/  UISETP.GE.AND UP0, UPT, UR42, 0x1, UPT ;  /* 0x000000012a00788c */ /* 0x000fe2000bf06270 */
[----:B------:R-:W-:Y:S01]  /*2340*/  @!PT LDS RZ, [RZ] ;  /* 0x00000000fffff984 */ /* 0x000fe20000000800 */
[----:B------:R-:W-:Y:S01]  /*2350*/  @!PT LDS RZ, [RZ] ;  /* 0x00000000fffff984 */ /* 0x000fe20000000800 */
[----:B------:R-:W-:Y:S01]  /*2360*/  @!PT LDS RZ, [RZ] ;  /* 0x00000000fffff984 */ /* 0x000fe20000000800 */
[----:B------:R-:W-:Y:S01]  /*2370*/  @!PT LDS RZ, [RZ] ;  /* 0x00000000fffff984 */ /* 0x000fe20000000800 */
[----:B------:R3:W-:Y:S06]  /*2380*/  MEMBAR.ALL.CTA ;  /* 0x0000000000007992 */ /* 0x0007ec0000008000 */
[----:B---3--:R-:W3:Y:S01]  /*2390*/  FENCE.VIEW.ASYNC.S ;  /* 0x00000000000073c6 */ /* 0x008ee20000000000 */
[----:B--2---:R-:W-:-:S13]  /*23a0*/  LOP3.LUT P0, RZ, R6, 0x1, RZ, 0xc0, !PT ;  /* 0x0000000106ff7812 */ /* 0x004fda000780c0ff */
[----:B---3--:R-:W-:Y:S01]  /*23b0*/  VOTEU.ANY UP1, P0 ;  /* 0x0000000000ff7886 */ /* 0x008fe20000020100 */
[----:B------:R-:W-:-:S13]  /*23c0*/  PLOP3.LUT P0, PT, PT, PT, UP1, 0x80, 0x8 ;  /* 0x000000000008781c */ /* 0x000fda0003f0f018 */
[----:B-1----:R-:W-:Y:S02]  /*23d0*/  @P0 LOP3.LUT R0, R5, 0xffff, RZ, 0xc0, !PT ;  /* 0x0000ffff05000812 */ /* 0x002fe400078ec0ff */
[----:B------:R-:W-:Y:S02]  /*23e0*/  @P0 MOV R2, R4 ;  /* 0x0000000400020202 */ /* 0x000fe40000000f00 */
[----:B------:R-:W-:Y:S01]  /*23f0*/  @P0 R2UR UR5, R0 ;  /* 0x00000000000502ca */ /* 0x000fe200000e0000 */
[----:B------:R-:W-:Y:S01]  /*2400*/  VIADD R0, R3, 0x110 ;  /* 0x0000011003007836 */ /* 0x000fe20000000000 */
[----:B------:R-:W-:Y:S02]  /*2410*/  @P0 SHF.R.U32.HI R4, RZ, 0x10, R5 ;  /* 0x00000010ff040819 */ /* 0x000fe40000011605 */
[----:B------:R-:W-:Y:S02]  /*2420*/  @P0 R2UR UR8, R2 ;  /* 0x00000000020802ca */ /* 0x000fe400000e0000 */
[----:B------:R-:W-:-:S02]  /*2430*/  PRMT R0, RZ, 0x654, R0 ;  /* 0x00000654ff007816 */ /* 0x000fc40000000000 */
[----:B------:R-:W-:Y:S02]  /*2440*/  @P0 R2UR UR4, R4 ;  /* 0x00000000040402ca */ /* 0x000fe400000e0000 */
[----:B------:R1:W-:Y:S03]  /*2450*/  SYNCS.ARRIVE.TRANS64.RED.A1T0 RZ, [R0+URZ], RZ ;  /* 0x000000ff00ff79a7 */ /* 0x0003e600081004ff */
[----:B------:R-:W-:-:S04]  /*2460*/  @UP1 UMOV UR30, UR5 ;  /* 0x00000005001e1c82 */ /* 0x000fc80008000000 */
[----:B------:R-:W-:-:S04]  /*2470*/  @UP1 UMOV UR31, UR8 ;  /* 0x00000008001f1c82 */ /* 0x000fc80008000000 */
[----:B------:R-:W-:Y:S01]  /*2480*/  @UP1 UMOV UR36, UR4 ;  /* 0x0000000400241c82 */ /* 0x000fe20008000000 */
[----:B------:R-:W-:Y:S05]  /*2490*/  BRA.U !UP0, `(.L_x_41) ;  /* 0x0000000108d47547 */ /* 0x000fea000b800000 */
[----:B------:R-:W2:Y:S01]  /*24a0*/  LDCU.128 UR12, c[0x0][0xb10] ;  /* 0x00016200ff0c77ac */ /* 0x000ea20008000c00 */
[----:B------:R-:W3:Y:S01]  /*24b0*/  LDCU UR24, c[0x0][0xb20] ;  /* 0x00016400ff1877ac */ /* 0x000ee20008000800 */
[----:B------:R-:W4:Y:S01]  /*24c0*/  LDCU UR20, c[0x0][0xb0c] ;  /* 0x00016180ff1477ac */ /* 0x000f220008000800 */
[----:B------:R-:W1:Y:S01]  /*24d0*/  LDCU.64 UR10, c[0x0][0xb28] ;  /* 0x00016500ff0a77ac */ /* 0x000e620008000a00 */
[----:B------:R-:W-:Y:S02]  /*24e0*/  UISETP.NE.AND UP3, UPT, UR42, 0x1, UPT ;  /* 0x000000012a00788c */ /* 0x000fe4000bf65270 */
[----:B--2---:R-:W-:Y:S02]  /*24f0*/  UIMAD.WIDE.U32 UR8, UR37, UR15, URZ ;  /* 0x0000000f250872a5 */ /* 0x004fe4000f8e00ff */
[----:B------:R-:W-:Y:S02]  /*2500*/  UIMAD.WIDE.U32 UR4, UR38, UR12, URZ ;  /* 0x0000000c260472a5 */ /* 0x000fe4000f8e00ff */
[----:B------:R-:W-:-:S02]  /*2510*/  UISETP.NE.AND UP0, UPT, UR14, 0x1, UPT ;  /* 0x000000010e00788c */ /* 0x000fc4000bf05270 */
[----:B------:R-:W-:Y:S01]  /*2520*/  UIMAD.WIDE.U32 UR28, UR30, UR15, URZ ;  /* 0x0000000f1e1c72a5 */ /* 0x000fe2000f8e00ff */
[----:B------:R-:W-:Y:S02]  /*2530*/  UMOV UR8, UR9 ;  /* 0x0000000900087c82 */ /* 0x000fe40008000000 */
[----:B------:R-:W-:Y:S01]  /*2540*/  UMOV UR4, UR5 ;  /* 0x0000000500047c82 */ /* 0x000fe20008000000 */
[----:B---3--:R-:W-:Y:S02]  /*2550*/  USHF.R.U32.HI UR8, URZ, UR24, UR8 ;  /* 0x00000018ff087299 */ /* 0x008fe40008011608 */
[----:B----4-:R-:W-:Y:S02]  /*2560*/  UISETP.NE.AND UP2, UPT, UR20, 0x1, UPT ;  /* 0x000000011400788c */ /* 0x010fe4000bf45270 */
[----:B------:R-:W-:Y:S02]  /*2570*/  USHF.R.U32.HI UR4, URZ, UR13, UR4 ;  /* 0x0000000dff047299 */ /* 0x000fe40008011604 */
[----:B------:R-:W-:-:S02]  /*2580*/  USEL UR5, UR37, UR8, !UP0 ;  /* 0x0000000825057287 */ /* 0x000fc4000c000000 */
[----:B------:R-:W-:Y:S02]  /*2590*/  USEL UR8, UR38, UR4, !UP2 ;  /* 0x0000000426087287 */ /* 0x000fe4000d000000 */
[----:B-1----:R-:W-:Y:S01]  /*25a0*/  UIMAD.WIDE.U32 UR16, UR5, UR10, URZ ;  /* 0x0000000a051072a5 */ /* 0x002fe2000f8e00ff */
[----:B------:R-:W-:Y:S01]  /*25b0*/  UMOV UR4, UR29 ;  /* 0x0000001d00047c82 */ /* 0x000fe20008000000 */
[----:B------:R-:W-:Y:S02]  /*25c0*/  UIMAD.WIDE.U32 UR18, UR31, UR12, URZ ;  /* 0x0000000c1f1272a5 */ /* 0x000fe4000f8e00ff */
[----:B------:R-:W-:-:S03]  /*25d0*/  UIMAD.WIDE.U32 UR28, UR8, UR10, URZ ;  /* 0x0000000a081c72a5 */ /* 0x000fc6000f8e00ff */
[----:B------:R-:W-:Y:S01]  /*25e0*/  UMOV UR16, UR17 ;  /* 0x0000001100107c82 */ /* 0x000fe20008000000 */
[----:B------:R-:W-:Y:S02]  /*25f0*/  USHF.R.U32.HI UR4, URZ, UR24, UR4 ;  /* 0x00000018ff047299 */ /* 0x000fe40008011604 */
[----:B------:R-:W-:Y:S01]  /*2600*/  @UP3 USHF.R.U32.HI UR5, URZ, UR11, UR16 ;  /* 0x0000000bff053299 */ /* 0x000fe20008011610 */
[----:B------:R-:W-:Y:S01]  /*2610*/  UMOV UR18, UR19 ;  /* 0x0000001300127c82 */ /* 0x000fe20008000000 */
[----:B------:R-:W-:Y:S01]  /*2620*/  UMOV UR28, UR29 ;  /* 0x0000001d001c7c82 */ /* 0x000fe20008000000 */
[----:B------:R-:W-:Y:S02]  /*2630*/  USHF.R.U32.HI UR13, URZ, UR13, UR18 ;  /* 0x0000000dff0d7299 */ /* 0x000fe40008011612 */
[----:B------:R-:W-:Y:S02]  /*2640*/  USEL UR4, UR30, UR4, !UP0 ;  /* 0x000000041e047287 */ /* 0x000fe4000c000000 */
[----:B------:R-:W-:-:S02]  /*2650*/  @UP3 USHF.R.U32.HI UR8, URZ, UR11, UR28 ;  /* 0x0000000bff083299 */ /* 0x000fc4000801161c */
[----:B------:R-:W-:Y:S02]  /*2660*/  UIMAD UR9, UR42, UR5, URZ ;  /* 0x000000052a0972a4 */ /* 0x000fe4000f8e02ff */
[----:B------:R-:W-:Y:S02]  /*2670*/  USEL UR5, UR31, UR13, !UP2 ;  /* 0x0000000d1f057287 */ /* 0x000fe4000d000000 */
[----:B------:R-:W-:Y:S02]  /*2680*/  UIMAD UR12, UR42, UR8, URZ ;  /* 0x000000082a0c72a4 */ /* 0x000fe4000f8e02ff */
[----:B------:R-:W-:Y:S02]  /*2690*/  UISETP.GE.AND UP0, UPT, UR4, UR9, UPT ;  /* 0x000000090400728c */ /* 0x000fe4000bf06270 */
[----:B------:R-:W-:Y:S02]  /*26a0*/  UIMAD.WIDE.U32 UR16, UR4, UR10, URZ ;  /* 0x0000000a041072a5 */ /* 0x000fe4000f8e00ff */
[----:B------:R-:W-:-:S02]  /*26b0*/  UISETP.GE.OR UP0, UPT, UR5, UR12, UP0 ;  /* 0x0000000c0500728c */ /* 0x000fc40008706670 */
        /* <DEDUP_REMOVED lines=19> */
.L_x_41:
[----:B------:R-:W2:Y:S02]  /*27f0*/  LDCU UR4, c[0x0][0xb30] ;  /* 0x00016600ff0477ac */ /* 0x000ea40008000800 */
[----:B--2---:R-:W-:-:S09]  /*2800*/  UISETP.NE.AND UP0, UPT, UR4, 0x1, UPT ;  /* 0x000000010400788c */ /* 0x004fd2000bf05270 */
[----:B------:R-:W-:Y:S05]  /*2810*/  BRA.U UP0, `(.L_x_42) ;  /* 0x0000000100447547 */ /* 0x000fea000b800000 */
[----:B------:R-:W2:Y:S01]  /*2820*/  LDCU.128 UR12, c[0x0][0xb10] ;  /* 0x00016200ff0c77ac */ /* 0x000ea20008000c00 */
[----:B------:R-:W3:Y:S01]  /*2830*/  LDCU UR10, c[0x0][0xb0c] ;  /* 0x00016180ff0a77ac */ /* 0x000ee20008000800 */
[----:B------:R-:W4:Y:S01]  /*2840*/  LDCU UR11, c[0x0][0xb20] ;  /* 0x00016400ff0b77ac */ /* 0x000f220008000800 */
[----:B--2---:R-:W-:Y:S02]  /*2850*/  UIMAD.WIDE.U32 UR8, UR31, UR12, URZ ;  /* 0x0000000c1f0872a5 */ /* 0x004fe4000f8e00ff */
[----:B------:R-:W-:Y:S02]  /*2860*/  UIMAD.WIDE.U32 UR4, UR30, UR15, URZ ;  /* 0x0000000f1e0472a5 */ /* 0x000fe4000f8e00ff */
[----:B---3--:R-:W-:Y:S02]  /*2870*/  UISETP.NE.AND UP2, UPT, UR10, 0x1, UPT ;  /* 0x000000010a00788c */ /* 0x008fe4000bf45270 */
[----:B------:R-:W-:Y:S01]  /*2880*/  UISETP.NE.AND UP0, UPT, UR14, 0x1, UPT ;  /* 0x000000010e00788c */ /* 0x000fe2000bf05270 */
[----:B------:R-:W-:-:S02]  /*2890*/  UMOV UR8, UR9 ;  /* 0x0000000900087c82 */ /* 0x000fc40008000000 */
[----:B------:R-:W-:Y:S01]  /*28a0*/  UMOV UR4, UR5 ;  /* 0x0000000500047c82 */ /* 0x000fe20008000000 */
[----:B------:R-:W-:Y:S02]  /*28b0*/  USHF.R.U32.HI UR13, URZ, UR13, UR8 ;  /* 0x0000000dff0d7299 */ /* 0x000fe40008011608 */
[----:B----4-:R-:W-:Y:S02]  /*28c0*/  USHF.R.U32.HI UR4, URZ, UR11, UR4 ;  /* 0x0000000bff047299 */ /* 0x010fe40008011604 */
[----:B------:R-:W-:Y:S02]  /*28d0*/  USEL UR5, UR31, UR13, !UP2 ;  /* 0x0000000d1f057287 */ /* 0x000fe4000d000000 */
[----:B------:R-:W-:-:S04]  /*28e0*/  USEL UR4, UR30, UR4, !UP0 ;  /* 0x000000041e047287 */ /* 0x000fc8000c000000 */
[----:B------:R-:W-:Y:S02]  /*28f0*/  UIADD3 UR8, UPT, UPT, UR5, -UR4, URZ ;  /* 0x8000000405087290 */ /* 0x000fe4000fffe0ff */
[----:B------:R-:W-:Y:S02]  /*2900*/  UIADD3 UR4, UPT, UPT, -UR5, UR4, URZ ;  /* 0x0000000405047290 */ /* 0x000fe4000fffe1ff */
[----:B------:R-:W-:Y:S02]  /*2910*/  UIMAD UR30, UR8, UR14, UR30 ;  /* 0x0000000e081e72a4 */ /* 0x000fe4000f8e021e */
[----:B------:R-:W-:-:S12]  /*2920*/  UIMAD UR31, UR4, UR10, UR31 ;  /* 0x0000000a041f72a4 */ /* 0x000fd8000f8e021f */
.L_x_42:
[----:B------:R-:W-:Y:S01]  /*2930*/  VIADD R11, R11, 0x1 ;  /* 0x000000010b0b7836 */ /* 0x000fe20000000000 */
[----:B------:R-:W-:Y:S02]  /*2940*/  R2UR UR5, R161 ;  /* 0x00000000a10572ca */ /* 0x000fe400000e0000 */
[----:B------:R-:W-:Y:S02]  /*2950*/  R2UR UR4, R160 ;  /* 0x00000000a00472ca */ /* 0x000fe400000e0000 */
[C---:B------:R-:W-:Y:S02]  /*2960*/  ISETP.NE.AND P0, PT, R11.reuse, 0x2, PT ;  /* 0x000000020b00780c */ /* 0x040fe40003f05270 */
[----:B------:R-:W-:Y:S02]  /*2970*/  PLOP3.LUT P1, PT, PT, PT, PT, 0x80, 0x8 ;  /* 0x000000000008781c */ /* 0x000fe40003f2f070 */
[----:B------:R-:W-:Y:S02]  /*2980*/  SEL R3, RZ, 0x1, P0 ;  /* 0x00000001ff037807 */ /* 0x000fe40000000000 */
[----:B------:R-:W-:-:S02]  /*2990*/  SEL R11, R11, RZ, P0 ;  /* 0x000000ff0b0b7207 */ /* 0x000fc40000000000 */
[----:B------:R-:W-:Y:S01]  /*29a0*/  LOP3.LUT R10, R10, R3, RZ, 0x3c, !PT ;  /* 0x000000030a0a7212 */ /* 0x000fe200078e3cff */
[----:B------:R-:W-:Y:S02]  /*29b0*/  UIADD3 UR16, UPT, UPT, UR31, UR5, URZ ;  /* 0x000000051f107290 */ /* 0x000fe4000fffe0ff */
[----:B------:R-:W-:Y:S01]  /*29c0*/  UIADD3 UR20, UPT, UPT, UR30, UR4, URZ ;  /* 0x000000041e147290 */ /* 0x000fe2000fffe0ff */
[----:B------:R-:W-:Y:S11]  /*29d0*/  BRA.U UP1, `(.L_x_43) ;  /* 0xfffffff101247547 */ /* 0x000ff6000b83ffff */
[----:B------:R-:W-:Y:S01]  /*29e0*/  UIADD3 UR8, UPT, UPT, UR6, 0x58, URZ ;  /* 0x0000005806087890 */ /* 0x000fe2000fffe0ff */
[----:B------:R-:W-:-:S03]  /*29f0*/  SHF.L.U32 R3, R12, 0x1f, RZ ;  /* 0x0000001f0c037819 */ /* 0x000fc600000006ff */
[----:B------:R-:W-:-:S09]  /*2a00*/  ULEA UR4, UR7, UR8, 0x3 ;  /* 0x0000000807047291 */ /* 0x000fd2000f8e18ff */
[----:B------:R-:W2:Y:S02]  /*2a10*/  SYNCS.PHASECHK.TRANS64.TRYWAIT P0, [UR4], R3 ;  /* 0x00000003ff0075a7 */ /* 0x000ea40008001104 */
[----:B--2---:R-:W-:Y:S05]  /*2a20*/  @!P0 BRA `(.L_x_44) ;  /* 0x0000009800188947 */ /* 0x004fea0003800000 */
.L_x_157:
[----:B------:R-:W-:-:S04]  /*2a30*/  UIADD3 UR4, UPT, UPT, UR7, 0x1, URZ ;  /* 0x0000000107047890 */ /* 0x000fc8000fffe0ff */
[----:B------:R-:W-:-:S04]  /*2a40*/  UISETP.NE.AND UP0, UPT, UR4, 0xb, UPT ;  /* 0x0000000b0400788c */ /* 0x000fc8000bf05270 */
[----:B------:R-:W-:Y:S02]  /*2a50*/  USEL UR6, URZ, 0x1, UP0 ;  /* 0x00000001ff067887 */ /* 0x000fe40008000000 */
[----:B------:R-:W-:-:S04]  /*2a60*/  USEL UR4, UR4, URZ, UP0 ;  /* 0x000000ff04047287 */ /* 0x000fc80008000000 */
[----:B------:R-:W-:Y:S01]  /*2a70*/  ULEA UR5, UR4, UR8, 0x3 ;  /* 0x0000000804057291 */ /* 0x000fe2000f8e18ff */
[----:B------:R-:W-:-:S04]  /*2a80*/  LOP3.LUT R2, R12, UR6, RZ, 0x3c, !PT ;  /* 0x000000060c027c12 */ /* 0x000fc8000f8e3cff */
[----:B-1----:R-:W-:-:S04]  /*2a90*/  SHF.L.U32 R3, R2, 0x1f, RZ ;  /* 0x0000001f02037819 */ /* 0x002fc800000006ff */
[----:B------:R-:W1:Y:S02]  /*2aa0*/  SYNCS.PHASECHK.TRANS64.TRYWAIT P0, [UR5], R3 ;  /* 0x00000003ff0075a7 */ /* 0x000e640008001105 */
[----:B-1----:R-:W-:Y:S05]  /*2ab0*/  @!P0 BRA `(.L_x_45) ;  /* 0x00000098000c8947 */ /* 0x002fea0003800000 */
.L_x_159:
        /* <DEDUP_REMOVED lines=9> */
.L_x_161:
        /* <DEDUP_REMOVED lines=9> */
.L_x_163:
        /* <DEDUP_REMOVED lines=9> */
.L_x_165:
        /* <DEDUP_REMOVED lines=9> */
.L_x_167:
        /* <DEDUP_REMOVED lines=9> */
.L_x_169:
        /* <DEDUP_REMOVED lines=9> */
.L_x_171:
        /* <DEDUP_REMOVED lines=9> */
.L_x_173:
        /* <DEDUP_REMOVED lines=9> */
.L_x_175:
[----:B------:R-:W-:-:S04]  /*2f40*/  UIADD3 UR4, UPT, UPT, UR4, 0x1, URZ ;  /* 0x0000000104047890 */ /* 0x000fc8000fffe0ff */
[----:B------:R-:W-:-:S04]  /*2f50*/  UISETP.NE.AND UP0, UPT, UR4, 0xb, UPT ;  /* 0x0000000b0400788c */ /* 0x000fc8000bf05270 */
[----:B------:R-:W-:Y:S02]  /*2f60*/  USEL UR5, URZ, 0x1, UP0 ;  /* 0x00000001ff057887 */ /* 0x000fe40008000000 */
[----:B------:R-:W-:-:S04]  /*2f70*/  USEL UR4, UR4, URZ, UP0 ;  /* 0x000000ff04047287 */ /* 0x000fc80008000000 */
[----:B------:R-:W-:Y:S01]  /*2f80*/  ULEA UR4, UR4, UR8, 0x3 ;  /* 0x0000000804047291 */ /* 0x000fe2000f8e18ff */
[----:B-1----:R-:W-:-:S04]  /*2f90*/  LOP3.LUT R3, R2, UR5, RZ, 0x3c, !PT ;  /* 0x0000000502037c12 */ /* 0x002fc8000f8e3cff */
[----:B------:R-:W-:Y:S01]  /*2fa0*/  SHF.L.U32 R3, R3, 0x1f, RZ ;  /* 0x0000001f03037819 */ /* 0x000fe200000006ff */
[----:B------:R-:W-:-:S07]  /*2fb0*/  IMAD.U32 R0, RZ, RZ, UR4 ;  /* 0x00000004ff007e24 */ /* 0x000fce000f8e00ff */
.L_x_54:
[----:B-1----:R1:W2:Y:S02]  /*2fc0*/  SYNCS.PHASECHK.TRANS64.TRYWAIT P0, [R0+URZ], R3 ;  /* 0x00000003000075a7 */ /* 0x0022a400080011ff */
[----:B--2---:R-:W-:Y:S05]  /*2fd0*/  @!P0 NANOSLEEP.SYNCS 0x989680 ;  /* 0x009896800000895d */ /* 0x004fea0003900000 */
[----:B------:R-:W2:Y:S02]  /*2fe0*/  @!P0 SYNCS.PHASECHK.TRANS64 P0, [R0+URZ], R3 ;  /* 0x00000003000085a7 */ /* 0x000ea400080010ff */
[----:B--2---:R-:W-:Y:S05]  /*2ff0*/  @P0 EXIT ;  /* 0x000000000000094d */ /* 0x004fea0003800000 */
[----:B------:R-:W-:Y:S05]  /*3000*/  BRA `(.L_x_54) ;  /* 0xfffffffc00ec7947 */ /* 0x000fea000383ffff */
.L_x_23:
[----:B------:R-:W-:-:S04]  /*3010*/  UISETP.NE.AND UP0, UPT, UR45, URZ, UPT ;  /* 0x000000ff2d00728c */ /* 0x000fc8000bf05270 */
[----:B------:R-:W-:-:S09]  /*3020*/  UISETP.NE.OR UP0, UPT, UR17, 0x1, UP0 ;  /* 0x000000011100788c */ /* 0x000fd20008705670 */
[----:B------:R-:W-:Y:S05]  /*3030*/  BRA.U UP0, `(.L_x_55) ;  /* 0x0000000500487547 */ /* 0x000fea000b800000 */
[----:B------:R-:W-:Y:S01]  /*3040*/  ISETP.GE.U32.AND P2, PT, R3, 0x4, PT ;  /* 0x000000040300780c */ /* 0x000fe20003f46070 */
[----:B------:R-:W-:Y:S01]  /*3050*/  IMAD.MOV.U32 R12, RZ, RZ, 0x1 ;  /* 0x00000001ff0c7424 */ /* 0x000fe200078e00ff */
[----:B------:R-:W-:Y:S02]  /*3060*/  CS2R R10, SRZ ;  /* 0x00000000000a7805 */ /* 0x000fe4000001ff00 */
[----:B------:R-:W-:Y:S01]  /*3070*/  CS2R R8, SRZ ;  /* 0x0000000000087805 */ /* 0x000fe2000001ff00 */
[----:B------:R-:W-:Y:S01]  /*3080*/  UMOV UR6, 0x400 ;  /* 0x0000040000067882 */ /* 0x000fe20000000000 */
[----:B------:R-:W-:Y:S01]  /*3090*/  UMOV UR5, URZ ;  /* 0x000000ff00057c82 */ /* 0x000fe20008000000 */
[----:B------:R-:W-:-:S12]  /*30a0*/  ULEA UR6, UR45, UR6, 0x18 ;  /* 0x000000062d067291 */ /* 0x000fd8000f8ec0ff */
.L_x_59:
[----:B------:R-:W-:Y:S02]  /*30b0*/  LEA R0, R8, UR6, 0x3 ;  /* 0x0000000608007c11 */ /* 0x000fe4000f8e18ff */
[----:B------:R-:W-:-:S03]  /*30c0*/  SHF.L.U32 R5, R9, 0x1f, RZ ;  /* 0x0000001f09057819 */ /* 0x000fc600000006ff */
[----:B------:R-:W-:Y:S01]  /*30d0*/  VIADD R4, R0, 0x150 ;  /* 0x0000015000047836 */ /* 0x000fe20000000000 */
[----:B------:R-:W1:Y:S02]  /*30e0*/  SYNCS.PHASECHK.TRANS64.TRYWAIT P0, [R0+URZ+0x140], R5 ;  /* 0x00014005000075a7 */ /* 0x000e6400080011ff */
[----:B-1----:R-:W-:Y:S05]  /*30f0*/  @!P0 BRA `(.L_x_56) ;  /* 0x0000009400548947 */ /* 0x002fea0003800000 */
.L_x_176:
[----:B------:R-:W-:Y:S01]  /*3100*/  ULEA UR4, UR5, UR6, 0x3 ;  /* 0x0000000605047291 */ /* 0x000fe2000f8e18ff */
[----:B------:R-:W-:Y:S01]  /*3110*/  PRMT R4, RZ, 0x654, R4 ;  /* 0x00000654ff047816 */ /* 0x000fe20000000004 */
[----:B-1----:R-:W-:Y:S01]  /*3120*/  @!P2 IMAD.MOV.U32 R5, RZ, RZ, 0x10 ;  /* 0x00000010ff05a424 */ /* 0x002fe200078e00ff */
[----:B------:R-:W-:Y:S01]  /*3130*/  SHF.L.U32 R7, R12, 0x1f, RZ ;  /* 0x0000001f0c077819 */ /* 0x000fe200000006ff */
[----:B------:R-:W-:Y:S01]  /*3140*/  UIADD3 UR7, UPT, UPT, UR4, 0x100, URZ ;  /* 0x0000010004077890 */ /* 0x000fe2000fffe0ff */
[----:B------:R1:W-:Y:S05]  /*3150*/  SYNCS.ARRIVE.TRANS64.RED.A1T0 RZ, [R4+URZ], RZ ;  /* 0x000000ff04ff79a7 */ /* 0x0003ea00081004ff */
[----:B------:R-:W-:Y:S01]  /*3160*/  IMAD.U32 R0, RZ, RZ, UR7 ;  /* 0x00000007ff007e24 */ /* 0x000fe2000f8e00ff */
[----:B------:R-:W2:Y:S04]  /*3170*/  SYNCS.PHASECHK.TRANS64.TRYWAIT P0, [UR4+0x110], R7 ;  /* 0x00011007ff0075a7 */ /* 0x000ea80008001104 */
[----:B------:R-:W-:Y:S01]  /*3180*/  PRMT R13, R3, 0x654, R0 ;  /* 0x00000654030d7816 */ /* 0x000fe20000000000 */
[----:B-12---:R-:W-:Y:S06]  /*3190*/  @!P0 BRA `(.L_x_57) ;  /* 0x0000009400408947 */ /* 0x006fec0003800000 */
.L_x_178:
[----:B------:R-:W-:Y:S01]  /*31a0*/  ULEA UR8, UR5, UR6, 0x4 ;  /* 0x0000000605087291 */ /* 0x000fe2000f8e20ff */
[----:B------:R-:W-:Y:S01]  /*31b0*/  SEL R2, R13, R2, !P2 ;  /* 0x000000020d027207 */ /* 0x000fe20005000000 */
[----:B------:R-:W-:Y:S01]  /*31c0*/  UIADD3 UR9, UPT, UPT, UR4, 0x100, URZ ;  /* 0x0000010004097890 */ /* 0x000fe2000fffe0ff */
[----:B-1----:R-:W-:Y:S01]  /*31d0*/  LEA R0, R11, UR6, 0x3 ;  /* 0x000000060b007c11 */ /* 0x002fe2000f8e18ff */
[----:B------:R-:W-:Y:S01]  /*31e0*/  UIADD3 UR8, UPT, UPT, UR8, 0x170, URZ ;  /* 0x0000017008087890 */ /* 0x000fe2000fffe0ff */
[----:B------:R1:W-:Y:S01]  /*31f0*/  @!P2 SYNCS.ARRIVE.TRANS64.RED RZ, [R2+URZ], R5 ;  /* 0x0000000502ffa9a7 */ /* 0x0003e200080004ff */
[----:B------:R-:W-:Y:S01]  /*3200*/  UIADD3 UR4, UPT, UPT, UR5, 0x1, URZ ;  /* 0x0000000105047890 */ /* 0x000fe2000fffe0ff */
[----:B------:R-:W-:-:S03]  /*3210*/  VIADD R8, R8, 0x1 ;  /* 0x0000000108087836 */ /* 0x000fc60000000000 */
[----:B------:R-:W-:Y:S02]  /*3220*/  UISETP.NE.AND UP0, UPT, UR4, 0x2, UPT ;  /* 0x000000020400788c */ /* 0x000fe4000bf05270 */
[----:B------:R-:W-:Y:S01]  /*3230*/  ISETP.NE.AND P0, PT, R8, 0x2, PT ;  /* 0x000000020800780c */ /* 0x000fe20003f05270 */
[----:B------:R-:W-:Y:S06]  /*3240*/  UGETNEXTWORKID.BROADCAST [UR8], [UR9] ;  /* 0x00000000080073ca */ /* 0x000fec0008000100 */
[----:B------:R-:W-:Y:S02]  /*3250*/  USEL UR7, URZ, 0x1, UP0 ;  /* 0x00000001ff077887 */ /* 0x000fe40008000000 */
[----:B------:R-:W-:-:S04]  /*3260*/  USEL UR5, UR4, URZ, UP0 ;  /* 0x000000ff04057287 */ /* 0x000fc80008000000 */
[----:B------:R-:W-:Y:S02]  /*3270*/  LOP3.LUT R12, R12, UR7, RZ, 0x3c, !PT ;  /* 0x000000070c0c7c12 */ /* 0x000fe4000f8e3cff */
[----:B-1----:R-:W-:-:S04]  /*3280*/  SHF.L.U32 R5, R10, 0x1f, RZ ;  /* 0x0000001f0a057819 */ /* 0x002fc800000006ff */
[----:B------:R-:W1:Y:S02]  /*3290*/  SYNCS.PHASECHK.TRANS64.TRYWAIT P1, [R0+URZ+0x100], R5 ;  /* 0x00010005000075a7 */ /* 0x000e6400080211ff */
[----:B-1----:R-:W-:Y:S05]  /*32a0*/  @!P1 BRA `(.L_x_58) ;  /* 0x0000009400149947 */ /* 0x002fea0003800000 */
.L_x_179:
[C---:B------:R-:W-:Y:S01]  /*32b0*/  LEA R4, R11.reuse, UR6, 0x4 ;  /* 0x000000060b047c11 */ /* 0x040fe2000f8e20ff */
[----:B-1----:R-:W-:Y:S01]  /*32c0*/  VIADD R0, R0, 0x110 ;  /* 0x0000011000007836 */ /* 0x002fe20000000000 */
[----:B------:R-:W-:Y:S01]  /*32d0*/  SEL R8, R8, RZ, P0 ;  /* 0x000000ff08087207 */ /* 0x000fe20000000000 */
[----:B------:R-:W-:-:S03]  /*32e0*/  VIADD R11, R11, 0x1 ;  /* 0x000000010b0b7836 */ /* 0x000fc60000000000 */
[----:B------:R-:W1:Y:S01]  /*32f0*/  LDS.128 R4, [R4+0x170] ;  /* 0x0001700004047984 */ /* 0x000e620000000c00 */
[----:B------:R-:W-:Y:S02]  /*3300*/  PRMT R0, RZ, 0x654, R0 ;  /* 0x00000654ff007816 */ /* 0x000fe40000000000 */
[C---:B------:R-:W-:Y:S01]  /*3310*/  ISETP.NE.AND P1, PT, R11.reuse, 0x2, PT ;  /* 0x000000020b00780c */ /* 0x040fe20003f25270 */
[----:B------:R-:W-:Y:S01]  /*3320*/  @!PT LDS RZ, [RZ] ;  /* 0x00000000fffff984 */ /* 0x000fe20000000800 */
[----:B------:R-:W-:Y:S01]  /*3330*/  @!PT LDS RZ, [RZ] ;  /* 0x00000000fffff984 */ /* 0x000fe20000000800 */
[----:B------:R-:W-:Y:S01]  /*3340*/  @!PT LDS RZ, [RZ] ;  /* 0x00000000fffff984 */ /* 0x000fe20000000800 */
[----:B------:R-:W-:Y:S01]  /*3350*/  @!PT LDS RZ, [RZ] ;  /* 0x00000000fffff984 */ /* 0x000fe20000000800 */
[----:B------:R2:W-:Y:S06]  /*3360*/  MEMBAR.ALL.CTA ;  /* 0x0000000000007992 */ /* 0x0005ec0000008000 */
[----:B--2---:R-:W2:Y:S01]  /*3370*/  FENCE.VIEW.ASYNC.S ;  /* 0x00000000000073c6 */ /* 0x004ea20000000000 */
[----:B------:R-:W-:Y:S01]  /*3380*/  SEL R11, R11, RZ, P1 ;  /* 0x000000ff0b0b7207 */ /* 0x000fe20000800000 */
[----:B--2---:R2:W-:Y:S01]  /*3390*/  SYNCS.ARRIVE.TRANS64.RED.A1T0 RZ, [R0+URZ], RZ ;  /* 0x000000ff00ff79a7 */ /* 0x0045e200081004ff */
[----:B-1----:R-:W-:-:S02]  /*33a0*/  LOP3.LUT P3, RZ, R6, 0x1, RZ, 0xc0, !PT ;  /* 0x0000000106ff7812 */ /* 0x002fc4000786c0ff */
[----:B------:R-:W-:-:S04]  /*33b0*/  SEL R5, RZ, 0x1, P1 ;  /* 0x00000001ff057807 */ /* 0x000fc80000800000 */
[----:B------:R-:W-:Y:S02]  /*33c0*/  LOP3.LUT R10, R10, R5, RZ, 0x3c, !PT ;  /* 0x000000050a0a7212 */ /* 0x000fe400078e3cff */
[----:B--2---:R-:W-:-:S04]  /*33d0*/  SEL R0, RZ, 0x1, P0 ;  /* 0x00000001ff007807 */ /* 0x004fc80000000000 */
[----:B------:R-:W-:Y:S01]  /*33e0*/  LOP3.LUT R9, R9, R0, RZ, 0x3c, !PT ;  /* 0x0000000009097212 */ /* 0x000fe200078e3cff */
[----:B------:R-:W-:Y:S06]  /*33f0*/  @P3 BRA `(.L_x_59) ;  /* 0xfffffffc002c3947 */ /* 0x000fec000383ffff */
[----:B------:R-:W-:Y:S01]  /*3400*/  ULEA UR4, UR5, UR6, 0x3 ;  /* 0x0000000605047291 */ /* 0x000fe2000f8e18ff */
[----:B------:R-:W-:-:S08]  /*3410*/  SHF.L.U32 R3, R12, 0x1f, RZ ;  /* 0x0000001f0c037819 */ /* 0x000fd000000006ff */
[----:B------:R-:W1:Y:S02]  /*3420*/  SYNCS.PHASECHK.TRANS64 P0, [UR4+0x110], R3 ;  /* 0x00011003ff0075a7 */ /* 0x000e640008001004 */
[----:B-1----:R-:W-:Y:S05]  /*3430*/  @P0 BRA `(.L_x_60) ;  /* 0x0000000000080947 */ /* 0x002fea0003800000 */
[----:B------:R-:W1:Y:S02]  /*3440*/  SYNCS.PHASECHK.TRANS64.TRYWAIT P0, [UR4+0x110], R3 ;  /* 0x00011003ff0075a7 */ /* 0x000e640008001104 */
[----:B-1----:R-:W-:Y:S05]  /*3450*/  @!P0 BRA `(.L_x_61) ;  /* 0x0000009000bc8947 */ /* 0x002fea0003800000 */
.L_x_60:
[----:B------:R-:W-:-:S04]  /*3460*/  UIADD3 UR7, UPT, UPT, UR5, 0x1, URZ ;  /* 0x0000000105077890 */ /* 0x000fc8000fffe0ff */
[----:B------:R-:W-:-:S04]  /*3470*/  UISETP.NE.AND UP0, UPT, UR7, 0x2, UPT ;  /* 0x000000020700788c */ /* 0x000fc8000bf05270 */
[----:B------:R-:W-:Y:S02]  /*3480*/  USEL UR8, URZ, 0x1, UP0 ;  /* 0x00000001ff087887 */ /* 0x000fe40008000000 */
[----:B------:R-:W-:-:S04]  /*3490*/  USEL UR7, UR7, URZ, UP0 ;  /* 0x000000ff07077287 */ /* 0x000fc80008000000 */
[----:B------:R-:W-:Y:S01]  /*34a0*/  ULEA UR7, UR7, UR6, 0x3 ;  /* 0x0000000607077291 */ /* 0x000fe2000f8e18ff */
[----:B-1----:R-:W-:-:S04]  /*34b0*/  LOP3.LUT R3, R12, UR8, RZ, 0x3c, !PT ;  /* 0x000000080c037c12 */ /* 0x002fc8000f8e3cff */
[----:B------:R-:W-:-:S04]  /*34c0*/  SHF.L.U32 R0, R3, 0x1f, RZ ;  /* 0x0000001f03007819 */ /* 0x000fc800000006ff */
[----:B------:R-:W1:Y:S02]  /*34d0*/  SYNCS.PHASECHK.TRANS64 P0, [UR7+0x110], R0 ;  /* 0x00011000ff0075a7 */ /* 0x000e640008001007 */
[----:B-1----:R-:W-:Y:S05]  /*34e0*/  @P0 EXIT ;  /* 0x000000000000094d */ /* 0x002fea0003800000 */
[----:B------:R-:W-:Y:S02]  /*34f0*/  SHF.L.U32 R3, R3, 0x1f, RZ ;  /* 0x0000001f03037819 */ /* 0x000fe400000006ff */
[----:B------:R-:W-:-:S07]  /*3500*/  MOV R0, UR7 ;  /* 0x0000000700007c02 */ /* 0x000fce0008000f00 */
.L_x_62:
[----:B-1----:R1:W2:Y:S02]  /*3510*/  SYNCS.PHASECHK.TRANS64.TRYWAIT P0, [R0+URZ+0x110], R3 ;  /* 0x00011003000075a7 */ /* 0x0022a400080011ff */
[----:B--2---:R-:W-:Y:S05]  /*3520*/  @!P0 NANOSLEEP.SYNCS 0x989680 ;  /* 0x009896800000895d */ /* 0x004fea0003900000 */
[----:B------:R-:W2:Y:S02]  /*3530*/  @!P0 SYNCS.PHASECHK.TRANS64 P0, [R0+URZ+0x110], R3 ;  /* 0x00011003000085a7 */ /* 0x000ea400080010ff */
[----:B--2---:R-:W-:Y:S05]  /*3540*/  @P0 EXIT ;  /* 0x000000000000094d */ /* 0x004fea0003800000 */
[----:B------:R-:W-:Y:S05]  /*3550*/  BRA `(.L_x_62) ;  /* 0xfffffffc00ec7947 */ /* 0x000fea000383ffff */
.L_x_55:
[----:B------:R-:W-:Y:S05]  /*3560*/  BRA.U UP4, `(.L_x_63) ;  /* 0x0000001104587547 */ /* 0x000fea000b800000 */
[----:B------:R-:W-:Y:S01]  /*3570*/  UMOV UR4, 0x40 ;  /* 0x0000004000047882 */ /* 0x000fe20000000000 */
[----:B------:R-:W-:Y:S01]  /*3580*/  NOP ;  /* 0x0000000000007918 */ /* 0x000fe20000000000 */
[----:B------:R-:W-:Y:S01]  /*3590*/  ULEA UR5, UR45, UR4, 0x18 ;  /* 0x000000042d057291 */ /* 0x000fe2000f8ec0ff */
[----:B------:R-:W-:Y:S02]  /*35a0*/  UMOV UR6, 0x400 ;  /* 0x0000040000067882 */ /* 0x000fe40000000000 */
[----:B------:R-:W-:-:S06]  /*35b0*/  ULEA UR6, UR45, UR6, 0x18 ;  /* 0x000000062d067291 */ /* 0x000fcc000f8ec0ff */
[----:B------:R-:W1:Y:S02]  /*35c0*/  LDS.U8 R3, [UR5+0x1c] ;  /* 0x00001c05ff037984 */ /* 0x000e640008000000 */
[----:B-1----:R-:W-:-:S13]  /*35d0*/  ISETP.NE.AND P0, PT, R3, RZ, PT ;  /* 0x000000ff0300720c */ /* 0x002fda0003f05270 */
[----:B------:R-:W-:Y:S05]  /*35e0*/  @P0 BRA `(.L_x_64) ;  /* 0x0000000400080947 */ /* 0x000fea0003800000 */
[----:B------:R-:W-:Y:S02]  /*35f0*/  UISETP.NE.U32.AND UP1, UPT, UR33, 0x1, UPT ;  /* 0x000000012100788c */ /* 0x000fe4000bf25070 */
[----:B------:R-:W-:-:S07]  /*3600*/  UIADD3 UR7, UPT, UPT, UR5, 0x8, URZ ;  /* 0x0000000805077890 */ /* 0x000fce000fffe0ff */
[----:B------:R-:W-:Y:S05]  /*3610*/  BRA.U !UP1, `(.L_x_65) ;  /* 0x00000001099c7547 */ /* 0x000fea000b800000 */
[----:B------:R-:W-:Y:S01]  /*3620*/  ELECT P0, URZ, PT ;  /* 0x0000000000ff782f */ /* 0x000fe20003800000 */
[----:B------:R-:W-:-:S12]  /*3630*/  BSSY B0, `(.L_x_65) ;  /* 0x0000025000007945 */ /* 0x000fd80003800000 */
[----:B------:R-:W-:Y:S05]  /*3640*/  @!P0 BRA `(.L_x_66) ;  /* 0x00000000008c8947 */ /* 0x000fea0003800000 */
[----:B------:R-:W-:-:S05]  /*3650*/  UMOV UR4, 0x10 ;  /* 0x0000001000047882 */ /* 0x000fca0000000000 */
[----:B------:R-:W-:Y:S04]  /*3660*/  DEPBAR.LE SB1, 0x36 ;  /* 0x00009d800000791a */ /* 0x000fe80000000000 */
[----:B------:R-:W1:Y:S02]  /*3670*/  UTCATOMSWS.2CTA.FIND_AND_SET.ALIGN UP0, UR4, UR4 ;  /* 0x00000004000475e3 */ /* 0x000e640008200800 */
[----:B-1----:R-:W-:Y:S01]  /*3680*/  MOV R10, UR4 ;  /* 0x00000004000a7c02 */ /* 0x002fe20008000f00 */
[----:B------:R-:W-:Y:S06]  /*3690*/  BRA.U UP0, `(.L_x_67) ;  /* 0x0000000100187547 */ /* 0x000fec000b800000 */
.L_x_68:
[----:B------:R-:W-:Y:S05]  /*36a0*/  NANOSLEEP 0x64 ;  /* 0x000000640000795d */ /* 0x000fea0003800000 */
[----:B------:R-:W-:-:S05]  /*36b0*/  UMOV UR4, 0x10 ;  /* 0x0000001000047882 */ /* 0x000fca0000000000 */
[----:B------:R-:W-:Y:S04]  /*36c0*/  DEPBAR.LE SB1, 0x36 ;  /* 0x00009d800000791a */ /* 0x000fe80000000000 */
[----:B------:R-:W1:Y:S02]  /*36d0*/  UTCATOMSWS.2CTA.FIND_AND_SET.ALIGN UP0, UR4, UR4 ;  /* 0x00000004000475e3 */ /* 0x000e640008200800 */
[----:B-1----:R-:W-:Y:S01]  /*36e0*/  MOV R10, UR4 ;  /* 0x00000004000a7c02 */ /* 0x002fe20008000f00 */
[----:B------:R-:W-:Y:S05]  /*36f0*/  BRA.U !UP0, `(.L_x_68) ;  /* 0xfffffffd08e87547 */ /* 0x000fea000b83ffff */
.L_x_67:
[----:B------:R-:W1:Y:S01]  /*3700*/  LDS R6, [UR5+0x10] ;  /* 0x00001005ff067984 */ /* 0x000e620008000800 */
[----:B------:R-:W-:Y:S01]  /*3710*/  IMAD.U32 R3, RZ, RZ, UR6 ;  /* 0x00000006ff037e24 */ /* 0x000fe2000f8e00ff */
[----:B------:R-:W-:-:S03]  /*3720*/  MOV R4, UR34 ;  /* 0x0000002200047c02 */ /* 0x000fc60008000f00 */
[----:B------:R-:W-:Y:S01]  /*3730*/  VIADD R3, R3, 0x190 ;  /* 0x0000019003037836 */ /* 0x000fe20000000000 */
[----:B-1----:R-:W-:-:S04]  /*3740*/  SHF.L.U32 R6, R6, 0x1f, RZ ;  /* 0x0000001f06067819 */ /* 0x002fc800000006ff */
[----:B------:R-:W1:Y:S02]  /*3750*/  SYNCS.PHASECHK.TRANS64.TRYWAIT P0, [UR5+0x8], R6 ;  /* 0x00000806ff0075a7 */ /* 0x000e640008001105 */
[----:B-1----:R-:W-:Y:S05]  /*3760*/  @P0 BRA `(.L_x_69) ;  /* 0x0000000000080947 */ /* 0x002fea0003800000 */
[----:B------:R-:W1:Y:S02]  /*3770*/  SYNCS.PHASECHK.TRANS64.TRYWAIT P0, [UR5+0x8], R6 ;  /* 0x00000806ff0075a7 */ /* 0x000e640008001105 */
[----:B-1----:R-:W-:Y:S05]  /*3780*/  @!P0 BRA `(.L_x_70) ;  /* 0x0000009000088947 */ /* 0x002fea0003800000 */
.L_x_69:
[----:B------:R-:W-:Y:S01]  /*3790*/  PRMT R4, R4, 0x654, R3 ;  /* 0x0000065404047816 */ /* 0x000fe20000000003 */
[----:B------:R-:W-:Y:S01]  /*37a0*/  HFMA2 R3, -RZ, RZ, 0, 5.9604644775390625e-08 ;  /* 0x00000001ff037431 */ /* 0x000fe200000001ff */
[----:B------:R-:W-:Y:S01]  /*37b0*/  UPRMT UR4, UR34, 0x654, UR7 ;  /* 0x0000065422047896 */ /* 0x000fe20008000007 */
[----:B------:R-:W-:Y:S02]  /*37c0*/  IMAD.MOV.U32 R7, RZ, RZ, 0xffff ;  /* 0x0000ffffff077424 */ /* 0x000fe400078e00ff */
[----:B-1----:R-:W-:Y:S02]  /*37d0*/  IMAD.MOV.U32 R6, RZ, RZ, 0x4 ;  /* 0x00000004ff067424 */ /* 0x002fe400078e00ff */
[----:B------:R-:W-:Y:S01]  /*37e0*/  IMAD.SHL.U32 R9, R10, 0x20, RZ ;  /* 0x000000200a097824 */ /* 0x000fe200078e00ff */
[----:B------:R-:W-:Y:S02]  /*37f0*/  MOV R5, UR4 ;  /* 0x0000000400057c02 */ /* 0x000fe40008000f00 */
[-C--:B------:R-:W-:Y:S01]  /*3800*/  SHF.L.U32 R8, R7, R10.reuse, RZ ;  /* 0x0000000a07087219 */ /* 0x080fe200000006ff */
[----:B------:R1:W-:Y:S01]  /*3810*/  SYNCS.ARRIVE.TRANS64.RED RZ, [UR4], R6 ;  /* 0x00000006ffff79a7 */ /* 0x0003e20008000404 */
[----:B------:R-:W-:Y:S01]  /*3820*/  SHF.L.U32 R7, R3, R10, RZ ;  /* 0x0000000a03077219 */ /* 0x000fe200000006ff */
[----:B------:R1:W-:Y:S04]  /*3830*/  STS [UR6+0x190], R9 ;  /* 0x00019009ff007988 */ /* 0x0003e80008000806 */
[----:B------:R1:W-:Y:S04]  /*3840*/  STAS [R4.64], R10 ;  /* 0x0000000a04007dbd */ /* 0x0003e8000c0008ff */
[----:B------:R1:W-:Y:S04]  /*3850*/  ATOMS.OR RZ, [UR5+0x14], R8 ;  /* 0x00001408ffff798c */ /* 0x0003e8000b000005 */
[----:B------:R1:W-:Y:S04]  /*3860*/  ATOMS.OR RZ, [UR5+0x18], R7 ;  /* 0x00001807ffff798c */ /* 0x0003e8000b000005 */
[----:B------:R1:W-:Y:S02]  /*3870*/  ATOMS.XOR RZ, [UR5+0x10], R3 ;  /* 0x00001003ffff798c */ /* 0x0003e4000b800005 */
.L_x_66:
[----:B------:R-:W-:Y:S05]  /*3880*/  BSYNC B0 ;  /* 0x0000000000007941 */ /* 0x000fea0003800000 */
.L_x_65:
[----:B------:R-:W-:Y:S05]  /*3890*/  BRA.U UP1, `(.L_x_71) ;  /* 0x00000001016c7547 */ /* 0x000fea000b800000 */
[----:B------:R-:W-:-:S03]  /*38a0*/  UMOV UR4, 0xffffffff ;  /* 0xffffffff00047882 */ /* 0x000fc60000000000 */
[----:B------:R-:W-:Y:S05]  /*38b0*/  BRA.DIV UR4, `(.L_x_72) ;  /* 0x0000008e04d47947 */ /* 0x000fea000b800000 */
[----:B------:R-:W-:-:S13]  /*38c0*/  ELECT P0, URZ, PT ;  /* 0x0000000000ff782f */ /* 0x000fda0003800000 */
.L_x_183:
[----:B------:R-:W-:Y:S05]  /*38d0*/  @!P0 BRA `(.L_x_71) ;  /* 0x00000000005c8947 */ /* 0x000fea0003800000 */
[----:B-1----:R-:W1:Y:S02]  /*38e0*/  LDS R4, [UR5+0x10] ;  /* 0x00001005ff047984 */ /* 0x002e640008000800 */
[----:B-1----:R-:W-:-:S04]  /*38f0*/  SHF.L.U32 R4, R4, 0x1f, RZ ;  /* 0x0000001f04047819 */ /* 0x002fc800000006ff */
[----:B------:R-:W1:Y:S02]  /*3900*/  SYNCS.PHASECHK.TRANS64.TRYWAIT P0, [UR5+0x8], R4 ;  /* 0x00000804ff0075a7 */ /* 0x000e640008001105 */
[----:B-1----:R-:W-:Y:S05]  /*3910*/  @P0 BRA `(.L_x_73) ;  /* 0x0000000000080947 */ /* 0x002fea0003800000 */
[----:B------:R-:W1:Y:S02]  /*3920*/  SYNCS.PHASECHK.TRANS64.TRYWAIT P0, [UR5+0x8], R4 ;  /* 0x00000804ff0075a7 */ /* 0x000e640008001105 */
[----:B-1----:R-:W-:Y:S05]  /*3930*/  @!P0 BRA `(.L_x_74) ;  /* 0x0000008c00d88947 */ /* 0x002fea0003800000 */
.L_x_73:
[----:B------:R-:W2:Y:S01]  /*3940*/  LDS R6, [UR6+0x190] ;  /* 0x00019006ff067984 */ /* 0x000ea20008000800 */
[----:B-1----:R-:W-:Y:S02]  /*3950*/  HFMA2 R3, -RZ, RZ, 0, 5.9604644775390625e-08 ;  /* 0x00000001ff037431 */ /* 0x002fe400000001ff */
[----:B------:R-:W-:Y:S01]  /*3960*/  IMAD.MOV.U32 R4, RZ, RZ, 0xffff ;  /* 0x0000ffffff047424 */ /* 0x000fe200078e00ff */
[----:B------:R-:W-:Y:S01]  /*3970*/  UPRMT UR4, UR34, 0x654, UR7 ;  /* 0x0000065422047896 */ /* 0x000fe20008000007 */
[----:B--2---:R-:W-:-:S03]  /*3980*/  IMAD.SHL.U32 R5, R6, 0x20, RZ ;  /* 0x0000002006057824 */ /* 0x004fc600078e00ff */
[-C--:B------:R-:W-:Y:S02]  /*3990*/  SHF.L.U32 R4, R4, R6.reuse, RZ ;  /* 0x0000000604047219 */ /* 0x080fe400000006ff */
[----:B------:R-:W-:Y:S01]  /*39a0*/  SHF.L.U32 R6, R3, R6, RZ ;  /* 0x0000000603067219 */ /* 0x000fe200000006ff */
[----:B------:R2:W-:Y:S04]  /*39b0*/  STS [UR6+0x190], R5 ;  /* 0x00019005ff007988 */ /* 0x0005e80008000806 */
[----:B------:R2:W-:Y:S04]  /*39c0*/  ATOMS.OR RZ, [UR5+0x14], R4 ;  /* 0x00001404ffff798c */ /* 0x0005e8000b000005 */
[----:B------:R2:W-:Y:S01]  /*39d0*/  ATOMS.OR RZ, [UR5+0x18], R6 ;  /* 0x00001806ffff798c */ /* 0x0005e2000b000005 */
[----:B------:R-:W-:Y:S03]  /*39e0*/  SYNCS.ARRIVE.TRANS64.RED.A1T0 RZ, [UR4], RZ ;  /* 0x000000ffffff79a7 */ /* 0x000fe60008100404 */
[----:B------:R2:W-:Y:S01]  /*39f0*/  ATOMS.XOR RZ, [UR5+0x10], R3 ;  /* 0x00001003ffff798c */ /* 0x0005e2000b800005 */
[----:B------:R-:W-:Y:S05]  /*3a00*/  BRA `(.L_x_71) ;  /* 0x0000000000107947 */ /* 0x000fea0003800000 */
.L_x_64:
[----:B------:R-:W-:Y:S02]  /*3a10*/  MOV R3, 0xffffffff ;  /* 0xffffffff00037802 */ /* 0x000fe40000000f00 */
[----:B------:R-:W-:-:S03]  /*3a20*/  MOV R4, 0x3a50 ;  /* 0x00003a5000047802 */ /* 0x000fc60000000f00 */
[----:B------:R1:W-:Y:S04]  /*3a30*/  STS [UR6+0x190], R3 ;  /* 0x00019003ff007988 */ /* 0x0003e80008000806 */
[----:B-1---5:R-:W-:Y:S05]  /*3a40*/  CALL.REL.NOINC `($__internal_1_$__cuda_sm10x_tcgen05_guardrail_trap_phase_invalid_during_alloc) ;  /* 0x0000009400787944 */ /* 0x022fea0003c00000 */
.L_x_71:
[----:B------:R-:W-:Y:S05]  /*3a50*/  WARPSYNC.ALL ;  /* 0x0000000000007948 */ /* 0x000fea0003800000 */
[----:B------:R-:W3:Y:S01]  /*3a60*/  S2UR UR4, SR_CgaCtaId ;  /* 0x00000000000479c3 */ /* 0x000ee20000008800 */
[----:B------:R-:W-:Y:S01]  /*3a70*/  UMOV UR17, 0x400 ;  /* 0x0000040000117882 */ /* 0x000fe20000000000 */
[----:B------:R-:W-:-:S06]  /*3a80*/  NOP ;  /* 0x0000000000007918 */ /* 0x000fcc0000000000 */
[----:B------:R-:W-:Y:S06]  /*3a90*/  BAR.ARV 0x6, 0xa0 ;  /* 0x0182800000007b1d */ /* 0x000fec0000002000 */
[----:B------:R-:W4:Y:S01]  /*3aa0*/  LDCU UR6, c[0x0][0x38c] ;  /* 0x00007180ff0677ac */ /* 0x000f220008000800 */
[----:B------:R-:W-:Y:S01]  /*3ab0*/  LOP3.LUT R0, R0, 0xffff, RZ, 0xc0, !PT ;  /* 0x0000ffff00007812 */ /* 0x000fe200078ec0ff */
[----:B-1----:R-:W-:Y:S01]  /*3ac0*/  IMAD.MOV.U32 R9, RZ, RZ, 0x1 ;  /* 0x00000001ff097424 */ /* 0x002fe200078e00ff */
[----:B------:R-:W-:Y:S01]  /*3ad0*/  LOP3.LUT R2, R2, 0xffff, RZ, 0xc0, !PT ;  /* 0x0000ffff02027812 */ /* 0x000fe200078ec0ff */
[----:B------:R-:W-:Y:S01]  /*3ae0*/  IMAD.MOV.U32 R8, RZ, RZ, RZ ;  /* 0x000000ffff087224 */ /* 0x000fe200078e00ff */
[----:B------:R-:W-:Y:S01]  /*3af0*/  R2UR UR30, R0 ;  /* 0x00000000001e72ca */ /* 0x000fe200000e0000 */
[----:B------:R-:W-:Y:S01]  /*3b00*/  UMOV UR24, URZ ;  /* 0x000000ff00187c82 */ /* 0x000fe20008000000 */
[----:B------:R-:W-:Y:S01]  /*3b10*/  R2UR UR20, R2 ;  /* 0x00000000021472ca */ /* 0x000fe200000e0000 */
[----:B------:R-:W-:Y:S01]  /*3b20*/  UMOV UR15, URZ ;  /* 0x000000ff000f7c82 */ /* 0x000fe20008000000 */
[----:B------:R-:W-:Y:S01]  /*3b30*/  UMOV UR14, URZ ;  /* 0x000000ff000e7c82 */ /* 0x000fe20008000000 */
[----:B---3--:R-:W-:-:S02]  /*3b40*/  ULEA UR17, UR4, UR17, 0x18 ;  /* 0x0000001104117291 */ /* 0x008fc4000f8ec0ff */
[----:B------:R-:W-:Y:S02]  /*3b50*/  UISETP.NE.AND UP3, UPT, UR33, URZ, UPT ;  /* 0x000000ff2100728c */ /* 0x000fe4000bf65270 */
[----:B------:R-:W-:Y:S02]  /*3b60*/  UIADD3 UR5, UPT, UPT, UR17, 0xc400, URZ ;  /* 0x0000c40011057890 */ /* 0x000fe4000fffe0ff */
[----:B------:R-:W-:Y:S02]  /*3b70*/  UIADD3 UR4, UPT, UPT, UR17, 0x22400, URZ ;  /* 0x0002240011047890 */ /* 0x000fe4000fffe0ff */
[----:B----4-:R-:W-:Y:S01]  /*3b80*/  UIADD3 UR6, UPT, UPT, UR6, 0x3f, URZ ;  /* 0x0000003f06067890 */ /* 0x010fe2000fffe0ff */
[----:B--2---:R-:W1:Y:S01]  /*3b90*/  LDS R3, [UR17+0x190] ;  /* 0x00019011ff037984 */ /* 0x004e620008000800 */
[----:B------:R-:W-:Y:S02]  /*3ba0*/  USHF.R.U32.HI UR5, URZ, 0x4, UR5 ;  /* 0x00000004ff057899 */ /* 0x000fe40008011605 */
[----:B------:R-:W-:-:S02]  /*3bb0*/  USHF.R.S32.HI UR25, URZ, 0x1f, UR6 ;  /* 0x0000001fff197899 */ /* 0x000fc40008011406 */
[----:B------:R-:W-:Y:S02]  /*3bc0*/  USHF.R.U32.HI UR4, URZ, 0x4, UR4 ;  /* 0x00000004ff047899 */ /* 0x000fe40008011604 */
[----:B------:R-:W-:Y:S02]  /*3bd0*/  ULEA.HI UR25, UR25, UR6, URZ, 0x6 ;  /* 0x0000000619197291 */ /* 0x000fe4000f8f30ff */
[----:B------:R-:W-:Y:S02]  /*3be0*/  ULOP3.LUT UR5, UR5, 0x3fff, URZ, 0xc0, !UPT ;  /* 0x00003fff05057892 */ /* 0x000fe4000f8ec0ff */
[----:B------:R-:W-:Y:S02]  /*3bf0*/  USHF.R.S32.HI UR25, URZ, 0x6, UR25 ;  /* 0x00000006ff197899 */ /* 0x000fe40008011419 */
[----:B------:R-:W-:Y:S02]  /*3c00*/  ULOP3.LUT UR22, UR4, 0x3fff, URZ, 0xc0, !UPT ;  /* 0x00003fff04167892 */ /* 0x000fe4000f8ec0ff */
[----:B------:R-:W-:-:S02]  /*3c10*/  UISETP.LT.AND UP0, UPT, UR25, 0x1, UPT ;  /* 0x000000011900788c */ /* 0x000fc4000bf01270 */
[----:B------:R-:W-:Y:S02]  /*3c20*/  ULOP3.LUT UR21, UR5, 0x10000, URZ, 0xfc, !UPT ;  /* 0x0001000005157892 */ /* 0x000fe4000f8efcff */
[----:B------:R-:W-:Y:S02]  /*3c30*/  ULOP3.LUT UR22, UR22, 0x10000, URZ, 0xfc, !UPT ;  /* 0x0001000016167892 */ /* 0x000fe4000f8efcff */
[----:B------:R-:W-:Y:S01]  /*3c40*/  USEL UR31, UR25, 0x1, !UP0 ;  /* 0x00000001191f7887 */ /* 0x000fe2000c000000 */
[----:B------:R-:W-:Y:S01]  /*3c50*/  UMOV UR28, 0x0 ;  /* 0x00000000001c7882 */ /* 0x000fe20000000000 */
[----:B------:R-:W-:Y:S01]  /*3c60*/  UMOV UR29, 0x10400490 ;  /* 0x10400490001d7882 */ /* 0x000fe20000000000 */
[----:B------:R-:W-:Y:S01]  /*3c70*/  UMOV UR26, 0x0 ;  /* 0x00000000001a7882 */ /* 0x000fe20000000000 */
[----:B------:R-:W-:Y:S01]  /*3c80*/  UMOV UR27, 0x10400490 ;  /* 0x10400490001b7882 */ /* 0x000fe20000000000 */
[----:B-1----:R-:W-:Y:S02]  /*3c90*/  R2UR UR32, R3 ;  /* 0x00000000032072ca */ /* 0x002fe400000e0000 */
[----:B------:R-:W-:-:S13]  /*3ca0*/  CS2R R2, SRZ ;  /* 0x0000000000027805 */ /* 0x000fda000001ff00 */
.L_x_82:
[C---:B------:R-:W-:Y:S02]  /*3cb0*/  LEA R0, R8.reuse, UR17, 0x3 ;  /* 0x0000001108007c11 */ /* 0x040fe4000f8e18ff */
[----:B------:R-:W-:Y:S02]  /*3cc0*/  SHF.L.U32 R5, R3, 0x1f, RZ ;  /* 0x0000001f03057819 */ /* 0x000fe400000006ff */
[----:B------:R-:W-:Y:S02]  /*3cd0*/  LEA R4, R8, UR17, 0x4 ;  /* 0x0000001108047c11 */ /* 0x000fe4000f8e20ff */
[----:B------:R-:W1:Y:S02]  /*3ce0*/  SYNCS.PHASECHK.TRANS64.TRYWAIT P0, [R0+URZ+0x100], R5 ;  /* 0x00010005000075a7 */ /* 0x000e6400080011ff */
[----:B-1-3--:R-:W-:Y:S05]  /*3cf0*/  @!P0 BRA `(.L_x_75) ;  /* 0x0000008c00008947 */ /* 0x00afea0003800000 */
.L_x_184:
[----:B-1----:R-:W1:Y:S01]  /*3d00*/  LDS.128 R4, [R4+0x170] ;  /* 0x0001700004047984 */ /* 0x002e620000000c00 */
[----:B------:R-:W-:Y:S02]  /*3d10*/  VIADD R0, R0, 0x110 ;  /* 0x0000011000007836 */ /* 0x000fe40000000000 */
[----:B------:R-:W-:Y:S01]  /*3d20*/  VIADD R8, R8, 0x1 ;  /* 0x0000000108087836 */ /* 0x000fe20000000000 */
[----:B------:R-:W-:Y:S01]  /*3d30*/  @!PT LDS RZ, [RZ] ;  /* 0x00000000fffff984 */ /* 0x000fe20000000800 */
[----:B------:R-:W-:Y:S01]  /*3d40*/  @!PT LDS RZ, [RZ] ;  /* 0x00000000fffff984 */ /* 0x000fe20000000800 */
[----:B------:R-:W-:Y:S01]  /*3d50*/  @!PT LDS RZ, [RZ] ;  /* 0x00000000fffff984 */ /* 0x000fe20000000800 */
[----:B------:R-:W-:Y:S01]  /*3d60*/  @!PT LDS RZ, [RZ] ;  /* 0x00000000fffff984 */ /* 0x000fe20000000800 */
[----:B------:R2:W-:Y:S06]  /*3d70*/  MEMBAR.ALL.CTA ;  /* 0x0000000000007992 */ /* 0x0005ec0000008000 */
[----:B--2---:R-:W2:Y:S01]  /*3d80*/  FENCE.VIEW.ASYNC.S ;  /* 0x00000000000073c6 */ /* 0x004ea20000000000 */
[----:B------:R-:W-:-:S04]  /*3d90*/  PRMT R0, RZ, 0x654, R0 ;  /* 0x00000654ff007816 */ /* 0x000fc80000000000 */
[----:B--2---:R2:W-:Y:S01]  /*3da0*/  SYNCS.ARRIVE.TRANS64.RED.A1T0 RZ, [R0+URZ], RZ ;  /* 0x000000ff00ff79a7 */ /* 0x0045e200081004ff */
[----:B-1----:R-:W-:Y:S01]  /*3db0*/  LOP3.LUT P1, RZ, R6, 0x1, RZ, 0xc0, !PT ;  /* 0x0000000106ff7812 */ /* 0x002fe2000782c0ff */
[----:B--2---:R-:W-:-:S12]  /*3dc0*/  BRA.U UP3, `(.L_x_76) ;  /* 0x0000000103e07547 */ /* 0x004fd8000b800000 */
[----:B------:R-:W1:Y:S01]  /*3dd0*/  LDCU UR4, c[0x0][0x38c] ;  /* 0x00007180ff0477ac */ /* 0x000e620008000800 */
[----:B------:R-:W-:Y:S02]  /*3de0*/  PLOP3.LUT P2, PT, PT, PT, PT, 0x80, 0x8 ;  /* 0x000000000008781c */ /* 0x000fe40003f4f070 */
[----:B------:R-:W-:Y:S01]  /*3df0*/  SHF.L.U32 R5, R9, 0x1f, RZ ;  /* 0x0000001f09057819 */ /* 0x000fe200000006ff */
[----:B------:R-:W-:Y:S02]  /*3e00*/  ULEA UR23, UR24, UR17, 0x3 ;  /* 0x0000001118177291 */ /* 0x000fe4000f8e18ff */
[----:B------:R-:W-:Y:S02]  /*3e10*/  ULEA UR18, UR24, UR32, 0x8 ;  /* 0x0000002018127291 */ /* 0x000fe4000f8e40ff */
[----:B-1----:R-:W-:-:S06]  /*3e20*/  UISETP.GE.AND UP0, UPT, UR4, 0x1, UPT ;  /* 0x000000010400788c */ /* 0x002fcc000bf06270 */
[----:B------:R-:W-:-:S05]  /*3e30*/  PLOP3.LUT P0, PT, PT, PT, UP0, 0x80, 0x8 ;  /* 0x000000000008781c */ /* 0x000fca0003f0f008 */
[----:B------:R-:W-:-:S08]  /*3e40*/  @UP0 ULEA UR4, UR15, UR17, 0x3 ;  /* 0x000000110f040291 */ /* 0x000fd0000f8e18ff */
[----:B------:R-:W-:-:S04]  /*3e50*/  @P0 SHF.L.U32 R0, R2, 0x1f, RZ ;  /* 0x0000001f02000819 */ /* 0x000fc800000006ff */
[----:B------:R1:W2:Y:S01]  /*3e60*/  @P0 SYNCS.PHASECHK.TRANS64.TRYWAIT P2, [UR4], R0 ;  /* 0x00000000ff0005a7 */ /* 0x0002a20008041104 */
[----:B------:R-:W3:Y:S02]  /*3e70*/  SYNCS.PHASECHK.TRANS64.TRYWAIT P0, [UR23+0x130], R5 ;  /* 0x00013005ff0075a7 */ /* 0x000ee40008001117 */
[----:B-123--:R-:W-:Y:S05]  /*3e80*/  @!P0 BRA `(.L_x_77) ;  /* 0x0000008800b08947 */ /* 0x00efea0003800000 */
.L_x_186:
[----:B------:R-:W-:Y:S01]  /*3e90*/  UMOV UR19, UR14 ;  /* 0x0000000e00137c82 */ /* 0x000fe20008000000 */
[----:B------:R-:W-:Y:S05]  /*3ea0*/  BRA.U !UP0, `(.L_x_78) ;  /* 0x0000000108987547 */ /* 0x000fea000b800000 */
[----:B------:R-:W-:Y:S02]  /*3eb0*/  UIADD3 UR19, UPT, UPT, UR31, UR14, URZ ;  /* 0x0000000e1f137290 */ /* 0x000fe4000fffe0ff */
[----:B------:R-:W-:Y:S01]  /*3ec0*/  UPLOP3.LUT UP2, UPT, UPT, UPT, UPT, 0x40, 0x4 ;  /* 0x000000000004789c */ /* 0x000fe20003f4e870 */
[----:B------:R-:W-:Y:S01]  /*3ed0*/  UMOV UR16, UR25 ;  /* 0x0000001900107c82 */ /* 0x000fe20008000000 */
[----:B------:R-:W-:-:S09]  /*3ee0*/  UMOV UR6, UR15 ;  /* 0x0000000f00067c82 */ /* 0x000fd20008000000 */
.L_x_81:
[----:B--2---:R-:W-:Y:S01]  /*3ef0*/  ULEA UR5, UR6, UR17, 0x3 ;  /* 0x0000001106057291 */ /* 0x004fe2000f8e18ff */
[----:B---3--:R-:W-:Y:S11]  /*3f00*/  @P2 BRA `(.L_x_79) ;  /* 0x00000000000c2947 */ /* 0x008ff60003800000 */
[----:B-1----:R-:W-:Y:S04]  /*3f10*/  SHF.L.U32 R5, R2, 0x1f, RZ ;  /* 0x0000001f02057819 */ /* 0x002fe800000006ff */
[----:B------:R-:W1:Y:S02]  /*3f20*/  SYNCS.PHASECHK.TRANS64.TRYWAIT P0, [UR5], R5 ;  /* 0x00000005ff0075a7 */ /* 0x000e640008001105 */
[----:B-1----:R-:W-:Y:S05]  /*3f30*/  @!P0 BRA `(.L_x_80) ;  /* 0x00000088009c8947 */ /* 0x002fea0003800000 */
.L_x_79:
[----:B------:R-:W-:Y:S01]  /*3f40*/  UISETP.NE.AND UP0, UPT, UR16, 0x1, UPT ;  /* 0x000000011000788c */ /* 0x000fe2000bf05270 */
[----:B------:R-:W-:Y:S01]  /*3f50*/  PLOP3.LUT P2, PT, PT, PT, PT, 0x80, 0x8 ;  /* 0x000000000008781c */ /* 0x000fe20003f4f070 */
[----:B------:R-:W-:Y:S02]  /*3f60*/  UIADD3 UR4, UPT, UPT, UR6, 0x1, URZ ;  /* 0x0000000106047890 */ /* 0x000fe4000fffe0ff */
[----:B------:R-:W-:Y:S02]  /*3f70*/  ULEA UR12, UR6, UR22, 0x9 ;  /* 0x00000016060c7291 */ /* 0x000fe4000f8e48ff */
[----:B------:R-:W-:Y:S01]  /*3f80*/  UISETP.NE.AND UP1, UPT, UR4, 0xb, UPT ;  /* 0x0000000b0400788c */ /* 0x000fe2000bf25270 */
[----:B------:R-:W-:Y:S01]  /*3f90*/  PLOP3.LUT P0, PT, PT, PT, UP0, 0x80, 0x8 ;  /* 0x000000000008781c */ /* 0x000fe20003f0f008 */
[----:B------:R-:W-:Y:S02]  /*3fa0*/  UIADD3 UR10, UPT, UPT, UR12, 0x2, URZ ;  /* 0x000000020c0a7890 */ /* 0x000fe4000fffe0ff */
[----:B------:R-:W-:Y:S02]  /*3fb0*/  USEL UR7, URZ, 0x1, UP1 ;  /* 0x00000001ff077887 */ /* 0x000fe40008800000 */
[----:B------:R-:W-:Y:S02]  /*3fc0*/  USEL UR15, UR4, URZ, UP1 ;  /* 0x000000ff040f7287 */ /* 0x000fe40008800000 */
[----:B------:R-:W-:Y:S02]  /*3fd0*/  UIADD3 UR14, UPT, UPT, UR14, 0x1, URZ ;  /* 0x000000010e0e7890 */ /* 0x000fe4000fffe0ff */
[----:B------:R-:W-:Y:S01]  /*3fe0*/  @UP0 ULEA UR4, UR15, UR17, 0x3 ;  /* 0x000000110f040291 */ /* 0x000fe2000f8e18ff */
[----:B------:R-:W-:Y:S01]  /*3ff0*/  LOP3.LUT R2, R2, UR7, RZ, 0x3c, !PT ;  /* 0x0000000702027c12 */ /* 0x000fe2000f8e3cff */
[----:B------:R-:W-:Y:S01]  /*4000*/  UIADD3 UR7, UPT, UPT, UR5, 0x58, URZ ;  /* 0x0000005805077890 */ /* 0x000fe2000fffe0ff */
[----:B------:R-:W-:Y:S02]  /*4010*/  UMOV UR13, 0x80004020 ;  /* 0x80004020000d7882 */ /* 0x000fe40000000000 */
[----:B-1----:R-:W-:Y:S01]  /*4020*/  @P0 SHF.L.U32 R0, R2, 0x1f, RZ ;  /* 0x0000001f02000819 */ /* 0x002fe200000006ff */
[----:B------:R-:W-:Y:S01]  /*4030*/  UMOV UR5, 0x80004020 ;  /* 0x8000402000057882 */ /* 0x000fe20000000000 */
[----:B------:R-:W-:Y:S01]  /*4040*/  UMOV UR11, 0x80004020 ;  /* 0x80004020000b7882 */ /* 0x000fe20000000000 */
[----:B------:R-:W-:Y:S01]  /*4050*/  UMOV UR9, 0x80004020 ;  /* 0x8000402000097882 */ /* 0x000fe20000000000 */
[----:B------:R2:W3:Y:S01]  /*4060*/  @P0 SYNCS.PHASECHK.TRANS64.TRYWAIT P2, [UR4], R0 ;  /* 0x00000000ff0005a7 */ /* 0x0004e20008041104 */
[----:B------:R-:W-:Y:S02]  /*4070*/  ULEA UR4, UR6, UR21, 0x9 ;  /* 0x0000001506047291 */ /* 0x000fe4000f8e48ff */
[----:B------:R-:W-:Y:S02]  /*4080*/  UISETP.NE.AND UP0, UPT, UR14, UR19, UPT ;  /* 0x000000130e00728c */ /* 0x000fe4000bf05270 */
[----:B------:R-:W-:Y:S02]  /*4090*/  UIADD3 UR8, UPT, UPT, UR4, 0x2, URZ ;  /* 0x0000000204087890 */ /* 0x000fe4000fffe0ff */
[----:B------:R-:W-:Y:S01]  /*40a0*/  UIADD3 UR16, UPT, UPT, UR16, -0x1, URZ ;  /* 0xffffffff10107890 */ /* 0x000fe2000fffe0ff */
[----:B------:R-:W-:Y:S02]  /*40b0*/  UMOV UR6, UR15 ;  /* 0x0000000f00067c82 */ /* 0x000fe40008000000 */
[----:B------:R2:W-:Y:S01]  /*40c0*/  UTCQMMA.2CTA gdesc[UR4], gdesc[UR12], tmem[UR18], tmem[UR28], idesc[UR29], UP2 ;  /* 0x00ff1c0c040075ea */ /* 0x0005e20009200312 */
[----:B------:R-:W-:Y:S03]  /*40d0*/  UPLOP3.LUT UP2, UPT, UPT, UPT, UPT, 0x80, 0x8 ;  /* 0x000000000008789c */ /* 0x000fe60003f4f070 */
[----:B------:R2:W-:Y:S01]  /*40e0*/  UTCQMMA.2CTA gdesc[UR8], gdesc[UR10], tmem[UR18], tmem[UR26], idesc[UR27], UPT ;  /* 0x00ff1a0a080075ea */ /* 0x0005e2000ba00312 */
[----:B------:R2:W-:Y:S01]  /*40f0*/  UTCBAR.2CTA.MULTICAST [UR7], URZ, UR20 ;  /* 0x000000ff070073e9 */ /* 0x0005e20008200814 */
[----:B------:R-:W-:Y:S06]  /*4100*/  BRA.U UP0, `(.L_x_81) ;  /* 0xfffffffd00787547 */ /* 0x000fec000b83ffff */
.L_x_78:
[----:B--2---:R-:W-:Y:S01]  /*4110*/  UIADD3 UR4, UPT, UPT, UR23, 0x120, URZ ;  /* 0x0000012017047890 */ /* 0x004fe2000fffe0ff */
[----:B------:R-:W-:-:S08]  /*4120*/  UMOV UR14, UR19 ;  /* 0x00000013000e7c82 */ /* 0x000fd00008000000 */
[----:B------:R2:W-:Y:S01]  /*4130*/  UTCBAR.2CTA.MULTICAST [UR4], URZ, UR30 ;  /* 0x000000ff040073e9 */ /* 0x0005e2000820081e */
[----:B------:R-:W-:Y:S02]  /*4140*/  NOP ;  /* 0x0000000000007918 */ /* 0x000fe40000000000 */
.L_x_76:
[----:B--2---:R-:W-:Y:S01]  /*4150*/  UIADD3 UR4, UPT, UPT, UR24, 0x1, URZ ;  /* 0x0000000118047890 */ /* 0x004fe2000fffe0ff */
[----:B------:R-:W-:-:S03]  /*4160*/  ISETP.NE.AND P0, PT, R8, 0x2, PT ;  /* 0x000000020800780c */ /* 0x000fc60003f05270 */
[----:B------:R-:W-:Y:S01]  /*4170*/  UISETP.NE.AND UP0, UPT, UR4, 0x2, UPT ;  /* 0x000000020400788c */ /* 0x000fe2000bf05270 */
[----:B-1----:R-:W-:Y:S02]  /*4180*/  SEL R0, RZ, 0x1, P0 ;  /* 0x00000001ff007807 */ /* 0x002fe40000000000 */
[----:B------:R-:W-:Y:S01]  /*4190*/  SEL R8, R8, RZ, P0 ;  /* 0x000000ff08087207 */ /* 0x000fe20000000000 */
[----:B------:R-:W-:Y:S01]  /*41a0*/  USEL UR5, URZ, 0x1, UP0 ;  /* 0x00000001ff057887 */ /* 0x000fe20008000000 */
[----:B------:R-:W-:Y:S01]  /*41b0*/  LOP3.LUT R3, R3, R0, RZ, 0x3c, !PT ;  /* 0x0000000003037212 */ /* 0x000fe200078e3cff */
[----:B------:R-:W-:-:S04]  /*41c0*/  USEL UR24, UR4, URZ, UP0 ;  /* 0x000000ff04187287 */ /* 0x000fc80008000000 */
[----:B------:R-:W-:Y:S01]  /*41d0*/  LOP3.LUT R9, R9, UR5, RZ, 0x3c, !PT ;  /* 0x0000000509097c12 */ /* 0x000fe2000f8e3cff */
[----:B------:R-:W-:Y:S07]  /*41e0*/  @P1 BRA `(.L_x_82) ;  /* 0xfffffff800b01947 */ /* 0x000fee000383ffff */
[----:B------:R-:W1:Y:S01]  /*41f0*/  S2UR UR8, SR_CgaCtaId ;  /* 0x00000000000879c3 */ /* 0x000e620000008800 */
[----:B------:R-:W-:Y:S01]  /*4200*/  ELECT P0, URZ, PT ;  /* 0x0000000000ff782f */ /* 0x000fe20003800000 */
[----:B------:R-:W-:Y:S01]  /*4210*/  HFMA2 R0, -RZ, RZ, 0, 5.9604644775390625e-08 ;  /* 0x00000001ff007431 */ /* 0x000fe200000001ff */
[----:B------:R-:W-:-:S05]  /*4220*/  UMOV UR4, 0x40 ;  /* 0x0000004000047882 */ /* 0x000fca0000000000 */
[----:B------:R-:W-:Y:S01]  /*4230*/  UVIRTCOUNT.DEALLOC.SMPOOL 0x80 ;  /* 0x000000800000784c */ /* 0x000fe20000000000 */
[----:B------:R-:W-:Y:S02]  /*4240*/  UISETP.NE.AND UP0, UPT, UR33, URZ, UPT ;  /* 0x000000ff2100728c */ /* 0x000fe4000bf05270 */
[----:B-1----:R-:W-:-:S09]  /*4250*/  ULEA UR8, UR8, UR4, 0x18 ;  /* 0x0000000408087291 */ /* 0x002fd2000f8ec0ff */
[----:B------:R1:W-:Y:S01]  /*4260*/  @P0 STS.U8 [UR8+0x1c], R0 ;  /* 0x00001c00ff000988 */ /* 0x0003e20008000008 */
[----:B------:R-:W-:Y:S05]  /*4270*/  BRA.U UP0, `(.L_x_83) ;  /* 0x0000000100587547 */ /* 0x000fea000b800000 */
[----:B------:R-:W-:Y:S01]  /*4280*/  UIADD3 UR5, UPT, UPT, UR17, 0x130, URZ ;  /* 0x0000013011057890 */ /* 0x000fe2000fffe0ff */
[----:B------:R-:W-:-:S03]  /*4290*/  SHF.L.U32 R3, R9, 0x1f, RZ ;  /* 0x0000001f09037819 */ /* 0x000fc600000006ff */
[----:B------:R-:W-:-:S09]  /*42a0*/  ULEA UR4, UR24, UR5, 0x3 ;  /* 0x0000000518047291 */ /* 0x000fd2000f8e18ff */
[----:B------:R-:W2:Y:S02]  /*42b0*/  SYNCS.PHASECHK.TRANS64.TRYWAIT P0, [UR4], R3 ;  /* 0x00000003ff0075a7 */ /* 0x000ea40008001104 */
[----:B--2---:R-:W-:Y:S05]  /*42c0*/  @!P0 BRA `(.L_x_84) ;  /* 0x0000008400d08947 */ /* 0x004fea0003800000 */
.L_x_189:
[----:B------:R-:W-:-:S04]  /*42d0*/  UIADD3 UR4, UPT, UPT, UR24, 0x1, URZ ;  /* 0x0000000118047890 */ /* 0x000fc8000fffe0ff */
[----:B------:R-:W-:-:S04]  /*42e0*/  UISETP.NE.AND UP1, UPT, UR4, 0x2, UPT ;  /* 0x000000020400788c */ /* 0x000fc8000bf25270 */
[----:B------:R-:W-:Y:S02]  /*42f0*/  USEL UR6, URZ, 0x1, UP1 ;  /* 0x00000001ff067887 */ /* 0x000fe40008800000 */
[----:B------:R-:W-:-:S04]  /*4300*/  USEL UR4, UR4, URZ, UP1 ;  /* 0x000000ff04047287 */ /* 0x000fc80008800000 */
[----:B------:R-:W-:Y:S01]  /*4310*/  ULEA UR4, UR4, UR5, 0x3 ;  /* 0x0000000504047291 */ /* 0x000fe2000f8e18ff */
[----:B-1----:R-:W-:-:S04]  /*4320*/  LOP3.LUT R3, R9, UR6, RZ, 0x3c, !PT ;  /* 0x0000000609037c12 */ /* 0x002fc8000f8e3cff */
[----:B------:R-:W-:Y:S01]  /*4330*/  SHF.L.U32 R3, R3, 0x1f, RZ ;  /* 0x0000001f03037819 */ /* 0x000fe200000006ff */
[----:B------:R-:W-:-:S04]  /*4340*/  IMAD.U32 R0, RZ, RZ, UR4 ;  /* 0x00000004ff007e24 */ /* 0x000fc8000f8e00ff */
[----:B------:R1:W2:Y:S03]  /*4350*/  SYNCS.PHASECHK.TRANS64.TRYWAIT P0, [R0+URZ], R3 ;  /* 0x00000003000075a7 */ /* 0x0002a600080011ff */
[----:B--2---:R-:W-:Y:S05]  /*4360*/  @!P0 NANOSLEEP.SYNCS 0x989680 ;  /* 0x009896800000895d */ /* 0x004fea0003900000 */
[----:B------:R-:W2:Y:S02]  /*4370*/  @!P0 SYNCS.PHASECHK.TRANS64 P0, [R0+URZ], R3 ;  /* 0x00000003000085a7 */ /* 0x000ea400080010ff */
[----:B--2---:R-:W-:Y:S05]  /*4380*/  @P0 BRA `(.L_x_85) ;  /* 0x0000000000200947 */ /* 0x004fea0003800000 */
.L_x_86:
[----:B--2---:R2:W4:Y:S02]  /*4390*/  SYNCS.PHASECHK.TRANS64.TRYWAIT P0, [R0+URZ], R3 ;  /* 0x00000003000075a7 */ /* 0x00452400080011ff */
[----:B----4-:R-:W-:Y:S05]  /*43a0*/  @!P0 NANOSLEEP.SYNCS 0x989680 ;  /* 0x009896800000895d */ /* 0x010fea0003900000 */
[----:B------:R-:W4:Y:S02]  /*43b0*/  @!P0 SYNCS.PHASECHK.TRANS64 P0, [R0+URZ], R3 ;  /* 0x00000003000085a7 */ /* 0x000f2400080010ff */
[----:B----4-:R-:W-:Y:S05]  /*43c0*/  @!P0 BRA `(.L_x_86) ;  /* 0xfffffffc00f08947 */ /* 0x010fea000383ffff */
[----:B------:R-:W-:Y:S05]  /*43d0*/  BRA `(.L_x_85) ;  /* 0x00000000000c7947 */ /* 0x000fea0003800000 */
.L_x_83:
[----:B------:R-:W-:-:S04]  /*43e0*/  UIADD3 UR4, UPT, UPT, UR17, 0x160, URZ ;  /* 0x0000016011047890 */ /* 0x000fc8000fffe0ff */
[----:B------:R-:W-:-:S09]  /*43f0*/  UPRMT UR4, UR34, 0x654, UR4 ;  /* 0x0000065422047896 */ /* 0x000fd20008000004 */
[----:B------:R-:W-:Y:S03]  /*4400*/  SYNCS.ARRIVE.TRANS64.RED.A1T0 RZ, [UR4], RZ ;  /* 0x000000ffffff79a7 */ /* 0x000fe60008100404 */
.L_x_85:
[----:B-12---:R-:W-:Y:S01]  /*4410*/  SHF.L.U32 R3, RZ, 0x1f, RZ ;  /* 0x0000001fff037819 */ /* 0x006fe200000006ff */
[----:B------:R-:W-:Y:S01]  /*4420*/  UIADD3 UR4, UPT, UPT, UR17, 0x160, URZ ;  /* 0x0000016011047890 */ /* 0x000fe2000fffe0ff */
[----:B------:R-:W-:Y:S02]  /*4430*/  PLOP3.LUT P0, PT, PT, PT, UP0, 0x80, 0x8 ;  /* 0x000000000008781c */ /* 0x000fe40003f0f008 */
[----:B------:R-:W1:Y:S02]  /*4440*/  SYNCS.PHASECHK.TRANS64.TRYWAIT P1, [UR17+0x160], R3 ;  /* 0x00016003ff0075a7 */ /* 0x000e640008021111 */
[----:B-1----:R-:W-:Y:S09]  /*4450*/  @!P1 BRA `(.L_x_87) ;  /* 0x0000008400849947 */ /* 0x002ff20003800000 */
.L_x_191:
[----:B------:R-:W-:Y:S01]  /*4460*/  @!UP0 UPRMT UR4, UR34, 0x654, UR4 ;  /* 0x0000065422048896 */ /* 0x000fe20008000004 */
[----:B------:R-:W-:Y:S01]  /*4470*/  UMOV UR5, 0xffff ;  /* 0x0000ffff00057882 */ /* 0x000fe20000000000 */
[----:B------:R-:W-:-:S07]  /*4480*/  UMOV UR6, 0x1 ;  /* 0x0000000100067882 */ /* 0x000fce0000000000 */
[----:B------:R-:W-:Y:S01]  /*4490*/  @!P0 SYNCS.ARRIVE.TRANS64.RED.A1T0 RZ, [UR4], RZ ;  /* 0x000000ffffff89a7 */ /* 0x000fe20008100404 */
[----:B------:R-:W-:Y:S01]  /*44a0*/  NOP ;  /* 0x0000000000007918 */ /* 0x000fe20000000000 */
[----:B-1----:R-:W1:Y:S01]  /*44b0*/  LDS R0, [UR8+0x14] ;  /* 0x00001408ff007984 */ /* 0x002e620008000800 */
[----:B------:R-:W-:-:S04]  /*44c0*/  ULOP3.LUT UR4, UR32, 0xffff, URZ, 0xc0, !UPT ;  /* 0x0000ffff20047892 */ /* 0x000fc8000f8ec0ff */
[----:B------:R-:W-:-:S04]  /*44d0*/  USHF.R.U32.HI UR4, URZ, 0x5, UR4 ;  /* 0x00000005ff047899 */ /* 0x000fc80008011604 */
[----:B------:R-:W-:Y:S02]  /*44e0*/  USHF.L.U32 UR5, UR5, UR4, URZ ;  /* 0x0000000405057299 */ /* 0x000fe400080006ff */
[----:B------:R-:W-:-:S04]  /*44f0*/  USHF.L.U32 UR4, UR6, UR4, URZ ;  /* 0x0000000406047299 */ /* 0x000fc800080006ff */
[----:B-1----:R-:W-:-:S04]  /*4500*/  LOP3.LUT R0, R0, UR5, RZ, 0xc0, !PT ;  /* 0x0000000500007c12 */ /* 0x002fc8000f8ec0ff */
[----:B------:R-:W-:-:S13]  /*4510*/  ISETP.NE.AND P0, PT, R0, UR5, PT ;  /* 0x0000000500007c0c */ /* 0x000fda000bf05270 */
[----:B------:R-:W-:Y:S05]  /*4520*/  @P0 BRA `(.L_x_88) ;  /* 0x0000000000580947 */ /* 0x000fea0003800000 */
[----:B------:R-:W1:Y:S02]  /*4530*/  LDS R0, [UR8+0x18] ;  /* 0x00001808ff007984 */ /* 0x000e640008000800 */
[----:B-1----:R-:W-:-:S04]  /*4540*/  LOP3.LUT R0, R0, UR4, RZ, 0xc0, !PT ;  /* 0x0000000400007c12 */ /* 0x002fc8000f8ec0ff */
[----:B------:R-:W-:-:S13]  /*4550*/  ISETP.NE.AND P0, PT, R0, UR4, PT ;  /* 0x0000000400007c0c */ /* 0x000fda000bf05270 */
[----:B------:R-:W-:Y:S05]  /*4560*/  @P0 BRA `(.L_x_89) ;  /* 0x00000000003c0947 */ /* 0x000fea0003800000 */
[----:B------:R-:W1:Y:S01]  /*4570*/  S2R R2, SR_LANEID ;  /* 0x0000000000027919 */ /* 0x000e620000000000 */
[----:B------:R-:W-:Y:S01]  /*4580*/  ULOP3.LUT UR5, URZ, UR5, URZ, 0x33, !UPT ;  /* 0x00000005ff057292 */ /* 0x000fe2000f8e33ff */
[----:B------:R-:W-:Y:S01]  /*4590*/  LOP3.LUT R4, RZ, UR4, RZ, 0x33, !PT ;  /* 0x00000004ff047c12 */ /* 0x000fe2000f8e33ff */
[----:B------:R-:W-:Y:S02]  /*45a0*/  VOTEU.ANY UR4, UPT, PT ;  /* 0x0000000000047886 */ /* 0x000fe400038e0100 */
[----:B------:R-:W-:Y:S01]  /*45b0*/  UFLO.U32 UR4, UR4 ;  /* 0x00000004000472bd */ /* 0x000fe200080e0000 */
[----:B------:R-:W2:Y:S01]  /*45c0*/  REDUX UR6, R4 ;  /* 0x00000000040673c4 */ /* 0x000ea20000000000 */
[----:B------:R-:W-:-:S06]  /*45d0*/  IMAD.U32 R0, RZ, RZ, UR5 ;  /* 0x00000005ff007e24 */ /* 0x000fcc000f8e00ff */
[----:B------:R4:W-:Y:S01]  /*45e0*/  UTCATOMSWS.AND URZ, UR5 ;  /* 0x0000000500ff79e3 */ /* 0x0009e20008000000 */
[----:B------:R-:W3:Y:S01]  /*45f0*/  REDUX UR7, R0 ;  /* 0x00000000000773c4 */ /* 0x000ee20000000000 */
[----:B-1----:R-:W-:Y:S01]  /*4600*/  ISETP.EQ.U32.AND P0, PT, R2, UR4, PT ;  /* 0x0000000402007c0c */ /* 0x002fe2000bf02070 */
[----:B--2---:R-:W-:Y:S01]  /*4610*/  IMAD.U32 R2, RZ, RZ, UR6 ;  /* 0x00000006ff027e24 */ /* 0x004fe2000f8e00ff */
[----:B---3--:R-:W-:-:S11]  /*4620*/  MOV R3, UR7 ;  /* 0x0000000700037c02 */ /* 0x008fd60008000f00 */
[----:B------:R4:W-:Y:S04]  /*4630*/  @P0 ATOMS.AND RZ, [UR8+0x14], R3 ;  /* 0x00001403ffff098c */ /* 0x0009e8000a800008 */
[----:B------:R4:W-:Y:S01]  /*4640*/  @P0 ATOMS.AND RZ, [UR8+0x18], R2 ;  /* 0x00001802ffff098c */ /* 0x0009e2000a800008 */
[----:B------:R-:W-:Y:S05]  /*4650*/  BRA `(.L_x_90) ;  /* 0x0000000000147947 */ /* 0x000fea0003800000 */
.L_x_89:
[----:B------:R-:W-:Y:S02]  /*4660*/  MOV R2, 0x4680 ;  /* 0x0000468000027802 */ /* 0x000fe40000000f00 */
[----:B---3-5:R-:W-:Y:S05]  /*4670*/  CALL.REL.NOINC `($__internal_0_$__cuda_sm10x_tcgen05_guardrail_trap_col_being_dealloced_not_returned_by_alloc) ;  /* 0x0000008800607944 */ /* 0x028fea0003c00000 */
[----:B------:R-:W-:Y:S05]  /*4680*/  BRA `(.L_x_90) ;  /* 0x0000000000087947 */ /* 0x000fea0003800000 */
.L_x_88:
[----:B------:R-:W-:Y:S02]  /*4690*/  MOV R2, 0x46b0 ;  /* 0x000046b000027802 */ /* 0x000fe40000000f00 */
[----:B---3-5:R-:W-:Y:S05]  /*46a0*/  CALL.REL.NOINC `($__internal_2_$__cuda_sm10x_tcgen05_guardrail_trap_unallocated_columns_being_dealloced) ;  /* 0x00000088006c7944 */ /* 0x028fea0003c00000 */
.L_x_90:
[----:B------:R-:W-:Y:S01]  /*46b0*/  NOP ;  /* 0x0000000000007918 */ /* 0x000fe20000000000 */
[----:B----4-:R-:W-:Y:S05]  /*46c0*/  EXIT ;  /* 0x000000000000794d */ /* 0x010fea0003800000 */
.L_x_63:
[----:B------:R-:W-:-:S09]  /*46d0*/  UISETP.NE.OR UP0, UPT, UR17, 0x3, !UP3 ;  /* 0x000000031100788c */ /* 0x000fd2000df05670 */
[----:B------:R-:W-:Y:S05]  /*46e0*/  BRA.U UP0, `(.L_x_91) ;  /* 0x0000001100587547 */ /* 0x000fea000b800000 */
[----:B------:R-:W1:Y:S01]  /*46f0*/  LDCU UR31, c[0x0][0x370] ;  /* 0x00006e00ff1f77ac */ /* 0x000e620008000800 */
[----:B------:R-:W2:Y:S01]  /*4700*/  LDC.64 R16, c[0x0][0x348] ;  /* 0x0000d200ff107b82 */ /* 0x000ea20000000a00 */
[----:B------:R-:W-:Y:S02]  /*4710*/  HFMA2 R13, -RZ, RZ, 0, 0 ;  /* 0x00000000ff0d7431 */ /* 0x000fe400000001ff */
[----:B------:R-:W-:Y:S01]  /*4720*/  IMAD.MOV.U32 R15, RZ, RZ, 0x1 ;  /* 0x00000001ff0f7424 */ /* 0x000fe200078e00ff */
[----:B------:R-:W1:Y:S01]  /*4730*/  LDCU.128 UR48, c[0x0][0xb10] ;  /* 0x00016200ff3077ac */ /* 0x000e620008000c00 */
[----:B------:R-:W-:Y:S01]  /*4740*/  IMAD.MOV.U32 R14, RZ, RZ, RZ ;  /* 0x000000ffff0e7224 */ /* 0x000fe200078e00ff */
[----:B------:R-:W-:Y:S01]  /*4750*/  MOV R7, 0x2000 ;  /* 0x0000200000077802 */ /* 0x000fe20000000f00 */
[----:B------:R-:W3:Y:S01]  /*4760*/  LDCU UR30, c[0x0][0x374] ;  /* 0x00006e80ff1e77ac */ /* 0x000ee20008000800 */
[----:B------:R-:W4:Y:S01]  /*4770*/  LDC.64 R2, c[0x0][0x888] ;  /* 0x00022200ff027b82 */ /* 0x000f220000000a00 */
[----:B------:R-:W3:Y:S01]  /*4780*/  LDCU UR15, c[0x0][0xb0c] ;  /* 0x00016180ff0f77ac */ /* 0x000ee20008000800 */
[----:B------:R-:W2:Y:S06]  /*4790*/  LDCU UR40, c[0x0][0xb20] ;  /* 0x00016400ff2877ac */ /* 0x000eac0008000800 */
[----:B------:R-:W4:Y:S01]  /*47a0*/  LDC.64 R4, c[0x0][0x890] ;  /* 0x00022400ff047b82 */ /* 0x000f220000000a00 */
[----:B------:R-:W2:Y:S01]  /*47b0*/  LDCU UR4, c[0x0][0xb30] ;  /* 0x00016600ff0477ac */ /* 0x000ea20008000800 */
[----:B------:R-:W-:Y:S01]  /*47c0*/  UMOV UR21, 0x400 ;  /* 0x0000040000157882 */ /* 0x000fe20000000000 */
[----:B-1----:R-:W-:-:S02]  /*47d0*/  UIMAD.WIDE.U32 UR6, UR31, UR48, URZ ;  /* 0x000000301f0672a5 */ /* 0x002fc4000f8e00ff */
[----:B---3--:R-:W-:Y:S02]  /*47e0*/  UIMAD.WIDE.U32 UR8, UR30, UR51, URZ ;  /* 0x000000331e0872a5 */ /* 0x008fe4000f8e00ff */
[----:B------:R-:W-:Y:S02]  /*47f0*/  ULEA UR21, UR45, UR21, 0x18 ;  /* 0x000000152d157291 */ /* 0x000fe4000f8ec0ff */
[----:B------:R-:W-:Y:S02]  /*4800*/  UPLOP3.LUT UP3, UPT, UPT, UPT, UPT, 0x40, 0x4 ;  /* 0x000000000004789c */ /* 0x000fe40003f6e870 */
[----:B------:R-:W-:Y:S01]  /*4810*/  UIADD3 UR37, UPT, UPT, UR21, 0xc8, URZ ;  /* 0x000000c815257890 */ /* 0x000fe2000fffe0ff */
[----:B------:R-:W-:Y:S01]  /*4820*/  UMOV UR6, UR7 ;  /* 0x0000000700067c82 */ /* 0x000fe20008000000 */
[----:B------:R-:W-:Y:S01]  /*4830*/  UMOV UR38, UR9 ;  /* 0x0000000900267c82 */ /* 0x000fe20008000000 */
[----:B------:R-:W-:Y:S02]  /*4840*/  UISETP.GE.AND UP0, UPT, UR42, 0x1, UPT ;  /* 0x000000012a00788c */ /* 0x000fe4000bf06270 */
[----:B------:R-:W-:Y:S01]  /*4850*/  UISETP.NE.AND UP4, UPT, UR42, 0x1, UPT ;  /* 0x000000012a00788c */ /* 0x000fe2000bf85270 */
[----:B------:R-:W1:Y:S01]  /*4860*/  LDCU.64 UR22, c[0x0][0xb28] ;  /* 0x00016500ff1677ac */ /* 0x000e620008000a00 */
[----:B------:R-:W-:-:S02]  /*4870*/  UISETP.NE.AND UP6, UPT, UR15, 0x1, UPT ;  /* 0x000000010f00788c */ /* 0x000fc4000bfc5270 */
[----:B------:R-:W-:Y:S02]  /*4880*/  UISETP.NE.AND UP5, UPT, UR50, 0x1, UPT ;  /* 0x000000013200788c */ /* 0x000fe4000bfa5270 */
[----:B------:R-:W-:Y:S02]  /*4890*/  UIADD3 UR33, UPT, UPT, UR21, 0xb0, URZ ;  /* 0x000000b015217890 */ /* 0x000fe4000fffe0ff */
[----:B------:R-:W-:Y:S02]  /*48a0*/  UIADD3 UR25, UPT, UPT, UR21, 0xb8, URZ ;  /* 0x000000b815197890 */ /* 0x000fe4000fffe0ff */
[----:B------:R-:W-:Y:S02]  /*48b0*/  UIADD3 UR17, UPT, UPT, UR21, 0xc0, URZ ;  /* 0x000000c015117890 */ /* 0x000fe4000fffe0ff */
[----:B------:R-:W-:Y:S02]  /*48c0*/  UPRMT UR37, UR45, 0x654, UR37 ;  /* 0x000006542d257896 */ /* 0x000fe40008000025 */
[----:B------:R-:W-:-:S02]  /*48d0*/  USHF.R.U32.HI UR39, URZ, UR49, UR6 ;  /* 0x00000031ff277299 */ /* 0x000fc40008011606 */
[----:B--2---:R-:W-:Y:S02]  /*48e0*/  USHF.R.U32.HI UR38, URZ, UR40, UR38 ;  /* 0x00000028ff267299 */ /* 0x004fe40008011626 */
[----:B------:R-:W-:-:S11]  /*48f0*/  UISETP.NE.AND UP2, UPT, UR4, 0x1, UPT ;  /* 0x000000010400788c */ /* 0x000fd6000bf45270 */
.L_x_102:
[C---:B------:R-:W-:Y:S02]  /*4900*/  LEA R12, R14.reuse, UR21, 0x3 ;  /* 0x000000150e0c7c11 */ /* 0x040fe4000f8e18ff */
[----:B------:R-:W-:Y:S02]  /*4910*/  SHF.L.U32 R9, R13, 0x1f, RZ ;  /* 0x0000001f0d097819 */ /* 0x000fe400000006ff */
[----:B------:R-:W-:Y:S02]  /*4920*/  LEA R10, R14, UR21, 0x4 ;  /* 0x000000150e0a7c11 */ /* 0x000fe4000f8e20ff */
[----:B--2---:R-:W2:Y:S02]  /*4930*/  SYNCS.PHASECHK.TRANS64.TRYWAIT P0, [R12+URZ+0x100], R9 ;  /* 0x000100090c0075a7 */ /* 0x004ea400080011ff */
[----:B--2---:R-:W-:Y:S05]  /*4940*/  @!P0 BRA `(.L_x_92) ;  /* 0x0000008000608947 */ /* 0x004fea0003800000 */
.L_x_192:
[----:B--2---:R-:W2:Y:S01]  /*4950*/  LDS.128 R8, [R10+0x170] ;  /* 0x000170000a087984 */ /* 0x004ea20000000c00 */
[----:B------:R-:W-:Y:S01]  /*4960*/  UISETP.GE.AND UP0, UPT, UR42, 0x1, UPT ;  /* 0x000000012a00788c */ /* 0x000fe2000bf06270 */
[----:B------:R-:W-:Y:S01]  /*4970*/  @!PT LDS RZ, [RZ] ;  /* 0x00000000fffff984 */ /* 0x000fe20000000800 */
[----:B------:R-:W-:Y:S01]  /*4980*/  @!PT LDS RZ, [RZ] ;  /* 0x00000000fffff984 */ /* 0x000fe20000000800 */
[----:B------:R-:W-:Y:S01]  /*4990*/  @!PT LDS RZ, [RZ] ;  /* 0x00000000fffff984 */ /* 0x000fe20000000800 */
[----:B------:R-:W-:Y:S01]  /*49a0*/  @!PT LDS RZ, [RZ] ;  /* 0x00000000fffff984 */ /* 0x000fe20000000800 */
[----:B------:R3:W-:Y:S06]  /*49b0*/  MEMBAR.ALL.CTA ;  /* 0x0000000000007992 */ /* 0x0007ec0000008000 */
[----:B---3--:R-:W3:Y:S01]  /*49c0*/  FENCE.VIEW.ASYNC.S ;  /* 0x00000000000073c6 */ /* 0x008ee20000000000 */
[----:B--2---:R-:W-:Y:S11]  /*49d0*/  LOP3.LUT P0, RZ, R10, 0x1, RZ, 0xc0, !PT ;  /* 0x000000010aff7812 */ /* 0x004ff6000780c0ff */
[----:B------:R-:W-:Y:S02]  /*49e0*/  @!UPT UIADD3 URZ, UPT, UPT, URZ, URZ, URZ ;  /* 0x000000fffffff290 */ /* 0x000fe4000fffe0ff */
[----:B---3--:R-:W-:Y:S01]  /*49f0*/  VOTEU.ANY UP1, P0 ;  /* 0x0000000000ff7886 */ /* 0x008fe20000020100 */
[----:B------:R-:W-:Y:S11]  /*4a00*/  PLOP3.LUT P0, PT, PT, PT, UP1, 0x80, 0x8 ;  /* 0x000000000008781c */ /* 0x000ff60003f0f018 */
[----:B------:R-:W-:Y:S02]  /*4a10*/  @!UPT UIADD3 URZ, UPT, UPT, URZ, URZ, URZ ;  /* 0x000000fffffff290 */ /* 0x000fe4000fffe0ff */
[----:B------:R-:W-:Y:S02]  /*4a20*/  @P0 SHF.R.U32.HI R0, RZ, 0x10, R9 ;  /* 0x00000010ff000819 */ /* 0x000fe40000011609 */
[----:B------:R-:W-:Y:S02]  /*4a30*/  @P0 MOV R6, R8 ;  /* 0x0000000800060202 */ /* 0x000fe40000000f00 */
[----:B------:R-:W-:Y:S01]  /*4a40*/  @P0 R2UR UR4, R0 ;  /* 0x00000000000402ca */ /* 0x000fe200000e0000 */
[----:B------:R-:W-:Y:S01]  /*4a50*/  VIADD R0, R12, 0x110 ;  /* 0x000001100c007836 */ /* 0x000fe20000000000 */
[----:B------:R-:W-:Y:S02]  /*4a60*/  @P0 LOP3.LUT R8, R9, 0xffff, RZ, 0xc0, !PT ;  /* 0x0000ffff09080812 */ /* 0x000fe400078ec0ff */
[----:B------:R-:W-:Y:S02]  /*4a70*/  @P0 R2UR UR6, R6 ;  /* 0x00000000060602ca */ /* 0x000fe400000e0000 */
[----:B------:R-:W-:Y:S02]  /*4a80*/  PRMT R0, RZ, 0x654, R0 ;  /* 0x00000654ff007816 */ /* 0x000fe40000000000 */
[----:B------:R-:W-:Y:S02]  /*4a90*/  @P0 R2UR UR5, R8 ;  /* 0x00000000080502ca */ /* 0x000fe400000e0000 */
[----:B------:R2:W-:Y:S03]  /*4aa0*/  SYNCS.ARRIVE.TRANS64.RED.A1T0 RZ, [R0+URZ], RZ ;  /* 0x000000ff00ff79a7 */ /* 0x0005e600081004ff */
[----:B------:R-:W-:Y:S04]  /*4ab0*/  @UP1 UMOV UR29, UR4 ;  /* 0x00000004001d1c82 */ /* 0x000fe80008000000 */
[----:B------:R-:W-:Y:S04]  /*4ac0*/  @UP1 UMOV UR14, UR6 ;  /* 0x00000006000e1c82 */ /* 0x000fe80008000000 */
[----:B------:R-:W-:Y:S01]  /*4ad0*/  @UP1 UMOV UR13, UR5 ;  /* 0x00000005000d1c82 */ /* 0x000fe20008000000 */
[----:B------:R-:W-:Y:S05]  /*4ae0*/  BRA.U !UP0, `(.L_x_93) ;  /* 0x0000000108a47547 */ /* 0x000fea000b800000 */
[----:B------:R-:W-:Y:S02]  /*4af0*/  UIMAD.WIDE.U32 UR18, UR13, UR51, URZ ;  /* 0x000000330d1272a5 */ /* 0x000fe4000f8e00ff */
[----:B------:R-:W-:Y:S02]  /*4b00*/  UIMAD.WIDE.U32 UR26, UR14, UR48, URZ ;  /* 0x000000300e1a72a5 */ /* 0x000fe4000f8e00ff */
[----:B------:R-:W-:Y:S02]  /*4b10*/  USEL UR4, UR30, UR38, !UP5 ;  /* 0x000000261e047287 */ /* 0x000fe4000e800000 */
[----:B------:R-:W-:Y:S02]  /*4b20*/  USEL UR7, UR31, UR39, !UP6 ;  /* 0x000000271f077287 */ /* 0x000fe4000f000000 */
[----:B-1----:R-:W-:Y:S02]  /*4b30*/  UIMAD.WIDE.U32 UR8, UR4, UR22, URZ ;  /* 0x00000016040872a5 */ /* 0x002fe4000f8e00ff */
[----:B------:R-:W-:Y:S01]  /*4b40*/  UIMAD.WIDE.U32 UR10, UR7, UR22, URZ ;  /* 0x00000016070a72a5 */ /* 0x000fe2000f8e00ff */
[----:B------:R-:W-:Y:S02]  /*4b50*/  UMOV UR5, UR19 ;  /* 0x0000001300057c82 */ /* 0x000fe40008000000 */
[----:B------:R-:W-:Y:S03]  /*4b60*/  USHF.R.U32.HI UR6, URZ, UR40, UR5 ;  /* 0x00000028ff067299 */ /* 0x000fe60008011605 */
[----:B------:R-:W-:Y:S01]  /*4b70*/  UMOV UR5, UR27 ;  /* 0x0000001b00057c82 */ /* 0x000fe20008000000 */
[----:B------:R-:W-:Y:S02]  /*4b80*/  USEL UR6, UR13, UR6, !UP5 ;  /* 0x000000060d067287 */ /* 0x000fe4000e800000 */
[----:B------:R-:W-:Y:S03]  /*4b90*/  USHF.R.U32.HI UR12, URZ, UR49, UR5 ;  /* 0x00000031ff0c7299 */ /* 0x000fe60008011605 */
[----:B------:R-:W-:Y:S02]  /*4ba0*/  UMOV UR5, UR9 ;  /* 0x0000000900057c82 */ /* 0x000fe40008000000 */
[----:B------:R-:W-:Y:S03]  /*4bb0*/  @UP4 USHF.R.U32.HI UR4, URZ, UR23, UR5 ;  /* 0x00000017ff044299 */ /* 0x000fe60008011605 */
[----:B------:R-:W-:Y:S01]  /*4bc0*/  UMOV UR5, UR11 ;  /* 0x0000000b00057c82 */ /* 0x000fe20008000000 */
[----:B------:R-:W-:Y:S02]  /*4bd0*/  UIMAD UR4, UR42, UR4, URZ ;  /* 0x000000042a0472a4 */ /* 0x000fe4000f8e02ff */
[----:B------:R-:W-:Y:S02]  /*4be0*/  @UP4 USHF.R.U32.HI UR7, URZ, UR23, UR5 ;  /* 0x00000017ff074299 */ /* 0x000fe40008011605 */
[----:B------:R-:W-:Y:S02]  /*4bf0*/  UIMAD.WIDE.U32 UR10, UR6, UR22, URZ ;  /* 0x00000016060a72a5 */ /* 0x000fe4000f8e00ff */
[----:B------:R-:W-:Y:S02]  /*4c00*/  USEL UR5, UR14, UR12, !UP6 ;  /* 0x0000000c0e057287 */ /* 0x000fe4000f000000 */
[----:B------:R-:W-:Y:S02]  /*4c10*/  UIMAD UR8, UR42, UR7, URZ ;  /* 0x000000072a0872a4 */ /* 0x000fe4000f8e02ff */
[----:B------:R-:W-:Y:S03]  /*4c20*/  UISETP.GE.AND UP0, UPT, UR6, UR4, UPT ;  /* 0x000000040600728c */ /* 0x000fe6000bf06270 */
[----:B------:R-:W-:Y:S01]  /*4c30*/  UMOV UR4, UR11 ;  /* 0x0000000b00047c82 */ /* 0x000fe20008000000 */
[----:B------:R-:W-:Y:S02]  /*4c40*/  UISETP.GE.OR UP0, UPT, UR5, UR8, UP0 ;  /* 0x000000080500728c */ /* 0x000fe40008706670 */
[----:B------:R-:W-:Y:S02]  /*4c50*/  USHF.R.U32.HI UR4, URZ, UR23, UR4 ;  /* 0x00000017ff047299 */ /* 0x000fe40008011604 */
[----:B------:R-:W-:Y:S02]  /*4c60*/  UIMAD.WIDE.U32 UR8, UR5, UR22, URZ ;  /* 0x00000016050872a5 */ /* 0x000fe4000f8e00ff */
[----:B------:R-:W-:Y:S04]  /*4c70*/  USEL UR10, UR6, UR4, !UP4 ;  /* 0x00000004060a7287 */ /* 0x000fe8000e000000 */
[----:B------:R-:W-:Y:S01]  /*4c80*/  UIADD3 UR11, UPT, UPT, -UR10, URZ, URZ ;  /* 0x000000ff0a0b7290 */ /* 0x000fe2000fffe1ff */
[----:B------:R-:W-:Y:S02]  /*4c90*/  @!UP0 UMOV UR4, UR9 ;  /* 0x0000000900048c82 */ /* 0x000fe40008000000 */
[----:B------:R-:W-:Y:S02]  /*4ca0*/  @!UP0 USHF.R.U32.HI UR4, URZ, UR23, UR4 ;  /* 0x00000017ff048299 */ /* 0x000fe40008011604 */
[----:B------:R-:W-:Y:S02]  /*4cb0*/  UIMAD UR8, UR42, UR11, UR6 ;  /* 0x0000000b2a0872a4 */ /* 0x000fe4000f8e0206 */
[----:B------:R-:W-:Y:S04]  /*4cc0*/  @!UP0 USEL UR4, UR5, UR4, !UP4 ;  /* 0x0000000405048287 */ /* 0x000fe8000e000000 */
[----:B------:R-:W-:Y:S02]  /*4cd0*/  @!UP0 UIMAD UR8, UR7, UR8, UR4 ;  /* 0x00000008070882a4 */ /* 0x000fe4000f8e0204 */
[----:B------:R-:W-:Y:S02]  /*4ce0*/  @!UP0 UIADD3 UR9, UPT, UPT, UR10, -UR4, URZ ;  /* 0x800000040a098290 */ /* 0x000fe4000fffe0ff */
[----:B------:R-:W-:Y:S02]  /*4cf0*/  UIADD3 UR4, UPT, UPT, -UR5, URZ, URZ ;  /* 0x000000ff05047290 */ /* 0x000fe4000fffe1ff */
[----:B------:R-:W-:Y:S02]  /*4d00*/  UIADD3 UR7, UPT, UPT, -UR6, URZ, URZ ;  /* 0x000000ff06077290 */ /* 0x000fe4000fffe1ff */
[----:B------:R-:W-:Y:S02]  /*4d10*/  @!UP0 UIMAD UR6, UR9, UR42, UR5 ;  /* 0x0000002a090682a4 */ /* 0x000fe4000f8e0205 */
[----:B------:R-:W-:Y:S02]  /*4d20*/  UIMAD UR14, UR15, UR4, UR14 ;  /* 0x000000040f0e72a4 */ /* 0x000fe4000f8e020e */
[----:B------:R-:W-:Y:S01]  /*4d30*/  UIMAD UR13, UR50, UR7, UR13 ;  /* 0x00000007320d72a4 */ /* 0x000fe2000f8e020d */
[----:B------:R-:W-:Y:S02]  /*4d40*/  @!UP0 UMOV UR5, UR8 ;  /* 0x0000000800058c82 */ /* 0x000fe40008000000 */
[----:B------:R-:W-:Y:S02]  /*4d50*/  UIMAD UR14, UR5, UR15, UR14 ;  /* 0x0000000f050e72a4 */ /* 0x000fe4000f8e020e */
[----:B------:R-:W-:Y:S11]  /*4d60*/  UIMAD UR13, UR6, UR50, UR13 ;  /* 0x00000032060d72a4 */ /* 0x000ff6000f8e020d */
[----:B------:R-:W-:Y:S01]  /*4d70*/  @!UPT UIADD3 URZ, UPT, UPT, URZ, URZ, URZ ;  /* 0x000000fffffff290 */ /* 0x000fe2000fffe0ff */
.L_x_93:
[----:B------:R-:W3:Y:S01]  /*4d80*/  @!UP2 LDCU.128 UR8, c[0x0][0xb10] ;  /* 0x00016200ff08a7ac */ /* 0x000ee20008000c00 */
[C---:B----4-:R-:W-:Y:S02]  /*4d90*/  ISETP.NE.U32.AND P1, PT, R4.reuse, RZ, PT ;  /* 0x000000ff0400720c */ /* 0x050fe40003f25070 */
[----:B------:R-:W-:Y:S02]  /*4da0*/  ISETP.NE.U32.AND P0, PT, R4, RZ, PT ;  /* 0x000000ff0400720c */ /* 0x000fe40003f05070 */
[C---:B------:R-:W-:Y:S02]  /*4db0*/  ISETP.NE.AND.EX P1, PT, R5.reuse, RZ, PT, P1 ;  /* 0x000000ff0500720c */ /* 0x040fe40003f25310 */
[----:B------:R-:W-:Y:S01]  /*4dc0*/  ISETP.NE.AND.EX P0, PT, R5, RZ, PT, P0 ;  /* 0x000000ff0500720c */ /* 0x000fe20003f05300 */
[----:B------:R-:W4:Y:S01]  /*4dd0*/  @!UP2 LDCU UR5, c[0x0][0xb0c] ;  /* 0x00016180ff05a7ac */ /* 0x000f220008000800 */
[----:B------:R-:W-:Y:S01]  /*4de0*/  SHF.L.U32 R9, R15, 0x1f, RZ ;  /* 0x0000001f0f097819 */ /* 0x000fe200000006ff */
[----:B------:R-:W-:Y:S02]  /*4df0*/  USHF.L.U32 UR35, UR16, 0x7, URZ ;  /* 0x0000000710237899 */ /* 0x000fe400080006ff */
[----:B------:R-:W-:Y:S02]  /*4e00*/  USHF.L.U32 UR34, UR20, 0x8, URZ ;  /* 0x0000000814227899 */ /* 0x000fe400080006ff */
[----:B---3--:R-:W-:Y:S07]  /*4e10*/  UIMAD.WIDE.U32 UR6, UR14, UR8, URZ ;  /* 0x000000080e0672a5 */ /* 0x008fee000f8e00ff */
[----:B------:R-:W-:Y:S01]  /*4e20*/  @!UP2 UMOV UR4, UR7 ;  /* 0x000000070004ac82 */ /* 0x000fe20008000000 */
[----:B----4-:R-:W-:Y:S02]  /*4e30*/  @!UP2 UISETP.NE.AND UP0, UPT, UR5, 0x1, UPT ;  /* 0x000000010500a88c */ /* 0x010fe4000bf05270 */
[----:B------:R-:W-:Y:S02]  /*4e40*/  @!UP2 USHF.R.U32.HI UR4, URZ, UR9, UR4 ;  /* 0x00000009ff04a299 */ /* 0x000fe40008011604 */
[----:B------:R-:W-:Y:S02]  /*4e50*/  UIMAD.WIDE.U32 UR6, UR13, UR11, URZ ;  /* 0x0000000b0d0672a5 */ /* 0x000fe4000f8e00ff */
[----:B------:R-:W-:Y:S02]  /*4e60*/  @!UP2 USEL UR8, UR14, UR4, !UP0 ;  /* 0x000000040e08a287 */ /* 0x000fe4000c000000 */
[----:B------:R-:W-:Y:S03]  /*4e70*/  @!UP2 UISETP.NE.AND UP0, UPT, UR10, 0x1, UPT ;  /* 0x000000010a00a88c */ /* 0x000fe6000bf05270 */
[----:B------:R-:W-:Y:S02]  /*4e80*/  @!UP2 UMOV UR6, UR7 ;  /* 0x000000070006ac82 */ /* 0x000fe40008000000 */
[----:B------:R-:W3:Y:S02]  /*4e90*/  @!UP2 LDCU UR4, c[0x0][0xb20] ;  /* 0x00016400ff04a7ac */ /* 0x000ee40008000800 */
[----:B---3--:R-:W-:Y:S04]  /*4ea0*/  @!UP2 USHF.R.U32.HI UR6, URZ, UR4, UR6 ;  /* 0x00000004ff06a299 */ /* 0x008fe80008011606 */
[----:B------:R-:W-:Y:S04]  /*4eb0*/  @!UP2 USEL UR6, UR13, UR6, !UP0 ;  /* 0x000000060d06a287 */ /* 0x000fe8000c000000 */
[----:B------:R-:W-:Y:S02]  /*4ec0*/  @!UP2 UIADD3 UR4, UPT, UPT, -UR8, UR6, URZ ;  /* 0x000000060804a290 */ /* 0x000fe4000fffe1ff */
[----:B------:R-:W-:Y:S02]  /*4ed0*/  @!UP2 UIADD3 UR6, UPT, UPT, UR8, -UR6, URZ ;  /* 0x800000060806a290 */ /* 0x000fe4000fffe0ff */
[----:B------:R-:W-:Y:S02]  /*4ee0*/  @!UP2 UIMAD UR14, UR4, UR5, UR14 ;  /* 0x00000005040ea2a4 */ /* 0x000fe4000f8e020e */
[----:B------:R-:W-:Y:S01]  /*4ef0*/  @!UP2 UIMAD UR13, UR6, UR10, UR13 ;  /* 0x0000000a060da2a4 */ /* 0x000fe2000f8e020d */
[----:B------:R-:W-:Y:S11]  /*4f00*/  BRA.U UP3, `(.L_x_94) ;  /* 0x0000000103107547 */ /* 0x000ff6000b800000 */
[----:B--2---:R-:W-:Y:S04]  /*4f10*/  MOV R0, UR41 ;  /* 0x0000002900007c02 */ /* 0x004fe80008000f00 */
[----:B------:R-:W-:Y:S04]  /*4f20*/  SHF.L.U32 R11, R0, 0x1f, RZ ;  /* 0x0000001f000b7819 */ /* 0x000fe800000006ff */
[----:B------:R-:W2:Y:S02]  /*4f30*/  SYNCS.PHASECHK.TRANS64.TRYWAIT P2, [UR21+0xf8], R11 ;  /* 0x0000f80bff0075a7 */ /* 0x000ea40008041115 */
[----:B--2---:R-:W-:Y:S05]  /*4f40*/  @!P2 BRA `(.L_x_95) ;  /* 0x0000007800f4a947 */ /* 0x004fea0003800000 */
.L_x_94:
[----:B------:R-:W-:Y:S05]  /*4f50*/  @!P1 BRA `(.L_x_96) ;  /* 0x0000000000309947 */ /* 0x000fea0003800000 */
[----:B------:R-:W-:Y:S01]  /*4f60*/  ISETP.NE.U32.AND P1, PT, R2, RZ, PT ;  /* 0x000000ff0200720c */ /* 0x000fe20003f25070 */
[----:B------:R-:W3:Y:S01]  /*4f70*/  LDCU.64 UR4, c[0x0][0x358] ;  /* 0x00006b00ff0477ac */ /* 0x000ee20008000a00 */
[----:B------:R-:W-:Y:S02]  /*4f80*/  IMAD.MOV.U32 R158, RZ, RZ, 0x1 ;  /* 0x00000001ff9e7424 */ /* 0x000fe400078e00ff */
[----:B------:R-:W-:Y:S11]  /*4f90*/  ISETP.NE.AND.EX P1, PT, R3, RZ, PT, P1 ;  /* 0x000000ff0300720c */ /* 0x000ff60003f25310 */
[----:B------:R-:W-:Y:S02]  /*4fa0*/  @!UPT UIADD3 URZ, UPT, UPT, URZ, URZ, URZ ;  /* 0x000000fffffff290 */ /* 0x000fe4000fffe0ff */
[----:B--2---:R-:W2:Y:S01]  /*4fb0*/  @P1 LDC.64 R10, c[0x0][0x888] ;  /* 0x00022200ff0a1b82 */ /* 0x004ea20000000a00 */
[----:B------:R-:W-:Y:S04]  /*4fc0*/  @P1 IMAD R0, R4, UR36, RZ ;  /* 0x0000002404001c24 */ /* 0x000fe8000f8e02ff */
[----:B--2---:R-:W-:Y:S04]  /*4fd0*/  @P1 IMAD.WIDE R10, R0, 0x4, R10 ;  /* 0x00000004000a1825 */ /* 0x004fe800078e020a */
[----:B------:R-:W-:Y:S01]  /*4fe0*/  HFMA2 R0, -RZ, RZ, 0, 5.9604644775390625e-08 ;  /* 0x00000001ff007431 */ /* 0x000fe200000001ff */
[----:B---3-5:R3:W5:Y:S04]  /*4ff0*/  @P1 LDG.E R73, desc[UR4][R10.64] ;  /* 0x000000040a491981 */ /* 0x028768000c1e1900 */
[----:B------:R-:W-:Y:S01]  /*5000*/  @!P1 PRMT R158, R0, 0x7610, R158 ;  /* 0x00007610009e9816 */ /* 0x000fe2000000009e */
[----:B---3--:R-:W4:Y:S06]  /*5010*/  @!P1 LDC R73, c[0x0][0x880] ;  /* 0x00022000ff499b82 */ /* 0x008f2c0000000800 */
.L_x_96:
[----:B----45:R-:W-:Y:S01]  /*5020*/  @!P0 FSETP.EQ.AND P1, PT, R73, RZ, PT ;  /* 0x000000ff4900820b */ /* 0x030fe20003f22000 */
[----:B------:R-:W-:Y:S01]  /*5030*/  @!UPT UIADD3 URZ, UPT, UPT, URZ, URZ, URZ ;  /* 0x000000fffffff290 */ /* 0x000fe2000fffe0ff */
[----:B------:R-:W-:Y:S11]  /*5040*/  @!P0 BRA `(.L_x_97) ;  /* 0x0000000000188947 */ /* 0x000ff60003800000 */
[----:B------:R-:W-:Y:S02]  /*5050*/  LOP3.LUT P0, RZ, R158, 0xff, RZ, 0xc0, !PT ;  /* 0x000000ff9eff7812 */ /* 0x000fe4000780c0ff */
[----:B------:R-:W-:Y:S04]  /*5060*/  ISETP.NE.U32.AND P1, PT, R2, RZ, PT ;  /* 0x000000ff0200720c */ /* 0x000fe80003f25070 */
[----:B------:R-:W-:Y:S04]  /*5070*/  ISETP.NE.AND.EX P1, PT, R3, RZ, PT, P1 ;  /* 0x000000ff0300720c */ /* 0x000fe80003f25310 */
[----:B------:R-:W-:Y:S03]  /*5080*/  PLOP3.LUT P1, PT, P1, PT, PT, 0x8, 0x80 ;  /* 0x000000000080781c */ /* 0x000fe60000f2e170 */
[----:B------:R-:W-:Y:S11]  /*5090*/  @P0 FSETP.EQ.AND P1, PT, R73, RZ, PT ;  /* 0x000000ff4900020b */ /* 0x000ff60003f22000 */
[----:B------:R-:W-:Y:S02]  /*50a0*/  @!UPT UIADD3 URZ, UPT, UPT, URZ, URZ, URZ ;  /* 0x000000fffffff290 */ /* 0x000fe4000fffe0ff */
.L_x_97:
[----:B------:R-:W3:Y:S01]  /*50b0*/  SYNCS.PHASECHK.TRANS64.TRYWAIT P2, [UR21+0xd0], R9 ;  /* 0x0000d009ff0075a7 */ /* 0x000ee20008041115 */
[----:B------:R-:W-:Y:S04]  /*50c0*/  ELECT P0, URZ, PT ;  /* 0x0000000000ff782f */ /* 0x000fe80003800000 */
[----:B------:R-:W-:Y:S11]  /*50d0*/  PLOP3.LUT P1, PT, P1, P0, PT, 0xf2, 0x2f ;  /* 0x00000000002f781c */ /* 0x000ff60000f21e72 */
[----:B------:R-:W-:Y:S02]  /*50e0*/  @!UPT UIADD3 URZ, UPT, UPT, URZ, URZ, URZ ;  /* 0x000000fffffff290 */ /* 0x000fe4000fffe0ff */
[----:B------:R-:W-:Y:S05]  /*50f0*/  @!P1 IADD3 R8, P0, PT, R16, 0x580, RZ ;  /* 0x0000058010089810 */ /* 0x000fea0007f1e0ff */
[----:B------:R-:W-:Y:S01]  /*5100*/  @!P1 IMAD.X R6, RZ, RZ, R17, P0 ;  /* 0x000000ffff069224 */ /* 0x000fe200000e0611 */
[----:B---3--:R-:W-:Y:S07]  /*5110*/  @!P2 BRA `(.L_x_98) ;  /* 0x000000780098a947 */ /* 0x008fee0003800000 */
.L_x_195:
[----:B------:R-:W-:Y:S01]  /*5120*/  @!P1 R2UR UR5, R8 ;  /* 0x00000000080592ca */ /* 0x000fe200000e0000 */
[----:B------:R-:W-:Y:S01]  /*5130*/  VOTEU.ALL UP0, P1 ;  /* 0x0000000000ff7886 */ /* 0x000fe20000800000 */
[----:B------:R-:W-:Y:S01]  /*5140*/  @!P1 R2UR UR4, R6 ;  /* 0x00000000060492ca */ /* 0x000fe200000e0000 */
[----:B--2---:R-:W-:Y:S01]  /*5150*/  @!P1 IMAD.MOV.U32 R0, RZ, RZ, 0x2000 ;  /* 0x00002000ff009424 */ /* 0x004fe200078e00ff */
[----:B------:R-:W-:Y:S01]  /*5160*/  UMOV UR8, 0x0 ;  /* 0x0000000000087882 */ /* 0x000fe20000000000 */
[----:B------:R-:W-:Y:S01]  /*5170*/  UMOV UR9, 0x10000000 ;  /* 0x1000000000097882 */ /* 0x000fe20000000000 */
[----:B------:R-:W-:Y:S01]  /*5180*/  @!UP0 UIADD3 UR32, UPT, UPT, UR21, 0x200, URZ ;  /* 0x0000020015208890 */ /* 0x000fe2000fffe0ff */
[----:B------:R-:W-:Y:S01]  /*5190*/  @!P1 IADD3 R8, P0, PT, R16, 0x580, RZ ;  /* 0x0000058010089810 */ /* 0x000fe20007f1e0ff */
[----:B------:R-:W-:Y:S01]  /*51a0*/  VOTEU.ALL UP0, P1 ;  /* 0x0000000000ff7886 */ /* 0x000fe20000800000 */
[----:B------:R-:W-:Y:S03]  /*51b0*/  UPRMT UR6, UR45, 0x654, UR33 ;  /* 0x000006542d067896 */ /* 0x000fe60008000021 */
[----:B------:R-:W-:Y:S02]  /*51c0*/  @!P1 IMAD.X R6, RZ, RZ, R17, P0 ;  /* 0x000000ffff069224 */ /* 0x000fe400000e0611 */
[----:B------:R-:W-:Y:S02]  /*51d0*/  IMAD.U32 R10, RZ, RZ, UR5 ;  /* 0x00000005ff0a7e24 */ /* 0x000fe4000f8e00ff */
[----:B------:R-:W-:Y:S03]  /*51e0*/  IMAD.U32 R11, RZ, RZ, UR4 ;  /* 0x00000004ff0b7e24 */ /* 0x000fe6000f8e00ff */
[----:B------:R-:W-:Y:S02]  /*51f0*/  @!P1 R2UR UR4, R10 ;  /* 0x000000000a0492ca */ /* 0x000fe400000e0000 */
[----:B------:R-:W-:Y:S11]  /*5200*/  @!P1 R2UR UR5, R11 ;  /* 0x000000000b0592ca */ /* 0x000ff600000e0000 */
[----:B------:R-:W-:Y:S02]  /*5210*/  @!UPT UIADD3 URZ, UPT, UPT, URZ, URZ, URZ ;  /* 0x000000fffffff290 */ /* 0x000fe4000fffe0ff */
[----:B------:R2:W-:Y:S01]  /*5220*/  @!UP0 UTMALDG.3D [UR32], [UR4], desc[UR8] ;  /* 0x00000820040085b4 */ /* 0x0005e20008011000 */
[----:B------:R2:W-:Y:S01]  /*5230*/  @!P1 SYNCS.ARRIVE.TRANS64.RED.A0TR RZ, [UR21+0xb0], R0 ;  /* 0x0000b000ffff99a7 */ /* 0x0005e20008300415 */
[----:B------:R-:W-:Y:S01]  /*5240*/  SYNCS.ARRIVE.TRANS64.RED.A1T0 RZ, [UR6], RZ ;  /* 0x000000ffffff79a7 */ /* 0x000fe20008100406 */
[----:B------:R-:W3:Y:S02]  /*5250*/  SYNCS.PHASECHK.TRANS64.TRYWAIT P2, [UR21+0xd8], R9 ;  /* 0x0000d809ff0075a7 */ /* 0x000ee40008041115 */
[----:B--23--:R-:W-:Y:S05]  /*5260*/  @!P2 BRA `(.L_x_99) ;  /* 0x00000078005ca947 */ /* 0x00cfea0003800000 */
.L_x_197:
        /* <DEDUP_REMOVED lines=8> */
[----:B------:R-:W-:Y:S01]  /*52f0*/  @!UP0 UIADD3 UR24, UPT, UPT, UR21, 0x2200, URZ ;  /* 0x0000220015188890 */ /* 0x000fe2000fffe0ff */
[----:B------:R-:W-:Y:S01]  /*5300*/  VOTEU.ALL UP0, P1 ;  /* 0x0000000000ff7886 */ /* 0x000fe20000800000 */
[----:B------:R-:W-:Y:S01]  /*5310*/  UMOV UR27, UR35 ;  /* 0x00000023001b7c82 */ /* 0x000fe20008000000 */
[----:B------:R-:W-:Y:S02]  /*5320*/  UMOV UR28, UR36 ;  /* 0x00000024001c7c82 */ /* 0x000fe40008000000 */
[----:B------:R-:W-:Y:S01]  /*5330*/  IMAD.U32 R10, RZ, RZ, UR5 ;  /* 0x00000005ff0a7e24 */ /* 0x000fe2000f8e00ff */
[----:B------:R-:W-:Y:S01]  /*5340*/  UPRMT UR6, UR45, 0x654, UR25 ;  /* 0x000006542d067896 */ /* 0x000fe20008000019 */
[----:B------:R-:W-:Y:S02]  /*5350*/  IMAD.U32 R11, RZ, RZ, UR4 ;  /* 0x00000004ff0b7e24 */ /* 0x000fe4000f8e00ff */
[----:B------:R-:W-:Y:S01]  /*5360*/  @!P1 IMAD.X R6, RZ, RZ, R17, P0 ;  /* 0x000000ffff069224 */ /* 0x000fe200000e0611 */
        /* <DEDUP_REMOVED lines=8> */
.L_x_199:
[----:B------:R-:W-:Y:S01]  /*53f0*/  @!P1 R2UR UR5, R8 ;  /* 0x00000000080592ca */ /* 0x000fe200000e0000 */
[----:B------:R-:W-:Y:S01]  /*5400*/  VOTEU.ALL UP0, P1 ;  /* 0x0000000000ff7886 */ /* 0x000fe20000800000 */
[----:B------:R-:W-:Y:S01]  /*5410*/  @!P1 R2UR UR4, R6 ;  /* 0x00000000060492ca */ /* 0x000fe200000e0000 */
[----:B--2---:R-:W-:Y:S01]  /*5420*/  @!P1 IMAD.MOV.U32 R0, RZ, RZ, 0x2000 ;  /* 0x00002000ff009424 */ /* 0x004fe200078e00ff */
[----:B------:R-:W-:Y:S01]  /*5430*/  UMOV UR8, 0x0 ;  /* 0x0000000000087882 */ /* 0x000fe20000000000 */
[----:B------:R-:W-:Y:S01]  /*5440*/  UMOV UR9, 0x10000000 ;  /* 0x1000000000097882 */ /* 0x000fe20000000000 */
[----:B------:R-:W-:Y:S01]  /*5450*/  @!UP0 UIADD3 UR18, UPT, UPT, UR34, 0x80, URZ ;  /* 0x0000008022128890 */ /* 0x000fe2000fffe0ff */
[----:B------:R-:W-:Y:S01]  /*5460*/  VIADD R14, R14, 0x1 ;  /* 0x000000010e0e7836 */ /* 0x000fe20000000000 */
[----:B------:R-:W-:Y:S01]  /*5470*/  @!UP0 UIADD3 UR16, UPT, UPT, UR21, 0x4200, URZ ;  /* 0x0000420015108890 */ /* 0x000fe2000fffe0ff */
[----:B------:R-:W-:Y:S01]  /*5480*/  VOTEU.ALL UP0, P1 ;  /* 0x0000000000ff7886 */ /* 0x000fe20000800000 */
[----:B------:R-:W-:Y:S01]  /*5490*/  UMOV UR19, UR35 ;  /* 0x0000002300137c82 */ /* 0x000fe20008000000 */
[----:B------:R-:W-:Y:S02]  /*54a0*/  UMOV UR20, UR36 ;  /* 0x0000002400147c82 */ /* 0x000fe40008000000 */
[----:B------:R-:W-:Y:S01]  /*54b0*/  IMAD.U32 R10, RZ, RZ, UR5 ;  /* 0x00000005ff0a7e24 */ /* 0x000fe2000f8e00ff */
[----:B------:R-:W-:Y:S01]  /*54c0*/  UPRMT UR6, UR45, 0x654, UR17 ;  /* 0x000006542d067896 */ /* 0x000fe20008000011 */
        /* <DEDUP_REMOVED lines=9> */
.L_x_201:
[----:B------:R-:W-:Y:S01]  /*5560*/  @!P1 IADD3 R6, P0, PT, R16, 0x580, RZ ;  /* 0x0000058010069810 */ /* 0x000fe20007f1e0ff */
[----:B------:R-:W-:Y:S01]  /*5570*/  VOTEU.ALL UP0, P1 ;  /* 0x0000000000ff7886 */ /* 0x000fe20000800000 */
[----:B------:R-:W-:Y:S01]  /*5580*/  UMOV UR6, 0x0 ;  /* 0x0000000000067882 */ /* 0x000fe20000000000 */
[----:B------:R-:W-:Y:S01]  /*5590*/  UMOV UR7, 0x10000000 ;  /* 0x1000000000077882 */ /* 0x000fe20000000000 */
[----:B------:R-:W-:Y:S01]  /*55a0*/  @!P1 R2UR UR5, R6 ;  /* 0x00000000060592ca */ /* 0x000fe200000e0000 */
[----:B--2---:R-:W-:Y:S01]  /*55b0*/  @!P1 IMAD.X R0, RZ, RZ, R17, P0 ;  /* 0x000000ffff009224 */ /* 0x004fe200000e0611 */
[----:B------:R-:W-:Y:S01]  /*55c0*/  @!UP0 UIADD3 UR10, UPT, UPT, UR34, 0xc0, URZ ;  /* 0x000000c0220a8890 */ /* 0x000fe2000fffe0ff */
[----:B------:R-:W-:Y:S01]  /*55d0*/  R2UR UR18, R160 ;  /* 0x00000000a01272ca */ /* 0x000fe200000e0000 */
[----:B------:R-:W-:Y:S01]  /*55e0*/  @!UP0 UIADD3 UR8, UPT, UPT, UR21, 0x6200, URZ ;  /* 0x0000620015088890 */ /* 0x000fe2000fffe0ff */
[----:B------:R-:W-:Y:S01]  /*55f0*/  R2UR UR16, R161 ;  /* 0x00000000a11072ca */ /* 0x000fe200000e0000 */
[----:B------:R-:W-:Y:S01]  /*5600*/  @!UP0 UIADD3 UR9, UPT, UPT, UR21, 0xc8, URZ ;  /* 0x000000c815098890 */ /* 0x000fe2000fffe0ff */
[----:B------:R-:W-:Y:S01]  /*5610*/  @!P1 R2UR UR4, R0 ;  /* 0x00000000000492ca */ /* 0x000fe200000e0000 */
[----:B------:R-:W-:Y:S01]  /*5620*/  VOTEU.ALL UP0, P1 ;  /* 0x0000000000ff7886 */ /* 0x000fe20000800000 */
[----:B------:R-:W-:Y:S01]  /*5630*/  UMOV UR11, UR35 ;  /* 0x00000023000b7c82 */ /* 0x000fe20008000000 */
[----:B------:R-:W-:Y:S01]  /*5640*/  UMOV UR12, UR36 ;  /* 0x00000024000c7c82 */ /* 0x000fe20008000000 */
[C---:B------:R-:W-:Y:S01]  /*5650*/  ISETP.NE.AND P0, PT, R14.reuse, 0x2, PT ;  /* 0x000000020e00780c */ /* 0x040fe20003f05270 */
[----:B------:R-:W-:Y:S01]  /*5660*/  UPLOP3.LUT UP3, UPT, UPT, UPT, UPT, 0x80, 0x8 ;  /* 0x000000000008789c */ /* 0x000fe20003f6f070 */
[----:B------:R-:W-:Y:S01]  /*5670*/  IMAD.U32 R8, RZ, RZ, UR5 ;  /* 0x00000005ff087e24 */ /* 0x000fe2000f8e00ff */
[----:B------:R-:W-:Y:S01]  /*5680*/  LOP3.LUT R15, R15, 0x1, RZ, 0x3c, !PT ;  /* 0x000000010f0f7812 */ /* 0x000fe200078e3cff */
[----:B------:R-:W-:Y:S01]  /*5690*/  UMOV UR36, UR29 ;  /* 0x0000001d00247c82 */ /* 0x000fe20008000000 */
[----:B------:R-:W-:Y:S01]  /*56a0*/  SEL R0, RZ, 0x1, P0 ;  /* 0x00000001ff007807 */ /* 0x000fe20000000000 */
[----:B------:R-:W-:Y:S01]  /*56b0*/  UIADD3 UR20, UPT, UPT, UR13, UR18, URZ ;  /* 0x000000120d147290 */ /* 0x000fe2000fffe0ff */
[----:B------:R-:W-:Y:S01]  /*56c0*/  SEL R14, R14, RZ, P0 ;  /* 0x000000ff0e0e7207 */ /* 0x000fe20000000000 */
[----:B------:R-:W-:Y:S01]  /*56d0*/  UIADD3 UR16, UPT, UPT, UR14, UR16, URZ ;  /* 0x000000100e107290 */ /* 0x000fe2000fffe0ff */
[----:B------:R-:W-:Y:S01]  /*56e0*/  IMAD.U32 R9, RZ, RZ, UR4 ;  /* 0x00000004ff097e24 */ /* 0x000fe2000f8e00ff */
[----:B------:R-:W-:Y:S02]  /*56f0*/  @!P1 R2UR UR4, R8 ;  /* 0x00000000080492ca */ /* 0x000fe400000e0000 */
[----:B------:R-:W-:Y:S02]  /*5700*/  LOP3.LUT R13, R13, R0, RZ, 0x3c, !PT ;  /* 0x000000000d0d7212 */ /* 0x000fe400078e3cff */
[----:B------:R-:W-:Y:S11]  /*5710*/  @!P1 R2UR UR5, R9 ;  /* 0x00000000090592ca */ /* 0x000ff600000e0000 */
[----:B------:R-:W-:Y:S02]  /*5720*/  @!UPT UIADD3 URZ, UPT, UPT, URZ, URZ, URZ ;  /* 0x000000fffffff290 */ /* 0x000fe4000fffe0ff */
[----:B------:R2:W-:Y:S01]  /*5730*/  @!UP0 UTMALDG.3D [UR8], [UR4], desc[UR6] ;  /* 0x00000608040085b4 */ /* 0x0005e20008011000 */
[----:B------:R2:W-:Y:S01]  /*5740*/  @!P1 SYNCS.ARRIVE.TRANS64.RED.A0TR RZ, [UR21+0xc8], R7 ;  /* 0x0000c807ffff99a7 */ /* 0x0005e20008300415 */
[----:B------:R-:W-:Y:S01]  /*5750*/  SYNCS.ARRIVE.TRANS64.RED.A1T0 RZ, [UR37], RZ ;  /* 0x000000ffffff79a7 */ /* 0x000fe20008100425 */
[----:B------:R-:W-:Y:S05]  /*5760*/  BRA.U UP1, `(.L_x_102) ;  /* 0xfffffff101647547 */ /* 0x000fea000b83ffff */
[----:B------:R-:W-:-:S04]  /*5770*/  SHF.L.U32 R3, R15, 0x1f, RZ ;  /* 0x0000001f0f037819 */ /* 0x000fc800000006ff */
[----:B------:R-:W3:Y:S02]  /*5780*/  SYNCS.PHASECHK.TRANS64.TRYWAIT P0, [UR21+0xd0], R3 ;  /* 0x0000d003ff0075a7 */ /* 0x000ee40008001115 */
[----:B---3--:R-:W-:Y:S05]  /*5790*/  @!P0 BRA `(.L_x_103) ;  /* 0x0000007400588947 */ /* 0x008fea0003800000 */
.L_x_203:
[----:B------:R-:W4:Y:S02]  /*57a0*/  SYNCS.PHASECHK.TRANS64.TRYWAIT P0, [UR21+0xd8], R3 ;  /* 0x0000d803ff0075a7 */ /* 0x000f240008001115 */
[----:B----4-:R-:W-:Y:S05]  /*57b0*/  @!P0 BRA `(.L_x_104) ;  /* 0x0000007400688947 */ /* 0x010fea0003800000 */
.L_x_205:
[----:B------:R-:W4:Y:S02]  /*57c0*/  SYNCS.PHASECHK.TRANS64.TRYWAIT P0, [UR21+0xe0], R3 ;  /* 0x0000e003ff0075a7 */ /* 0x000f240008001115 */
[----:B----4-:R-:W-:Y:S05]  /*57d0*/  @!P0 BRA `(.L_x_105) ;  /* 0x0000007400788947 */ /* 0x010fea0003800000 */
.L_x_207:
[----:B---3--:R-:W-:-:S07]  /*57e0*/  MOV R0, UR21 ;  /* 0x0000001500007c02 */ /* 0x008fce0008000f00 */
.L_x_106:
[----:B---3--:R-:W-:-:S04]  /*57f0*/  SHF.L.U32 R3, R15, 0x1f, RZ ;  /* 0x0000001f0f037819 */ /* 0x008fc800000006ff */
[----:B------:R3:W4:Y:S03]  /*5800*/  SYNCS.PHASECHK.TRANS64.TRYWAIT P0, [R0+URZ+0xe8], R3 ;  /* 0x0000e803000075a7 */ /* 0x00072600080011ff */
[----:B----4-:R-:W-:Y:S05]  /*5810*/  @!P0 NANOSLEEP.SYNCS 0x989680 ;  /* 0x009896800000895d */ /* 0x010fea0003900000 */
[----:B------:R-:W4:Y:S02]  /*5820*/  @!P0 SYNCS.PHASECHK.TRANS64 P0, [R0+URZ+0xe8], R3 ;  /* 0x0000e803000085a7 */ /* 0x000f2400080010ff */
[----:B-12-4-:R-:W-:Y:S05]  /*5830*/  @P0 EXIT ;  /* 0x000000000000094d */ /* 0x016fea0003800000 */
[----:B------:R-:W-:Y:S05]  /*5840*/  BRA `(.L_x_106) ;  /* 0xfffffffc00e87947 */ /* 0x000fea000383ffff */
.L_x_91:
[----:B------:R-:W-:-:S06]  /*5850*/  UISETP.GE.AND UP0, UPT, UR17, 0x4, UPT ;  /* 0x000000041100788c */ /* 0x000fcc000bf06270 */
[----:B------:R-:W-:-:S13]  /*5860*/  PLOP3.LUT P0, PT, PT, PT, UP0, 0x80, 0x8 ;  /* 0x000000000008781c */ /* 0x000fda0003f0f008 */
[----:B------:R-:W-:Y:S05]  /*5870*/  @!P0 EXIT ;  /* 0x000000000000894d */ /* 0x000fea0003800000 */
[----:B------:R-:W-:Y:S01]  /*5880*/  BAR.SYNC.DEFER_BLOCKING 0x6, 0xa0 ;  /* 0x0182800000007b1d */ /* 0x000fe20000010000 */
[C---:B------:R-:W-:Y:S01]  /*5890*/  IMAD.SHL.U32 R4, R172.reuse, 0x40, RZ ;  /* 0x00000040ac047824 */ /* 0x040fe200078e00ff */
[C---:B------:R-:W-:Y:S01]  /*58a0*/  LOP3.LUT R176, R172.reuse, 0x60, RZ, 0xc0, !PT ;  /* 0x00000060acb07812 */ /* 0x040fe200078ec0ff */
[C---:B------:R-:W-:Y:S01]  /*58b0*/  IMAD.SHL.U32 R137, R172.reuse, 0x8, RZ ;  /* 0x00000008ac897824 */ /* 0x040fe200078e00ff */
[C---:B------:R-:W-:Y:S01]  /*58c0*/  LOP3.LUT R174, R172.reuse, 0x2, RZ, 0xc0, !PT ;  /* 0x00000002acae7812 */ /* 0x040fe200078ec0ff */
[----:B------:R-:W-:Y:S01]  /*58d0*/  IMAD.U32 R69, R172, 0x10000, RZ ;  /* 0x00010000ac457824 */ /* 0x000fe200078e00ff */
[----:B------:R-:W-:Y:S02]  /*58e0*/  UMOV UR44, 0x400 ;  /* 0x00000400002c7882 */ /* 0x000fe40000000000 */
[----:B------:R-:W1:Y:S01]  /*58f0*/  LDC.64 R156, c[0x0][0x8b0] ;  /* 0x00022c00ff9c7b82 */ /* 0x000e620000000a00 */
[----:B------:R-:W-:Y:S01]  /*5900*/  ULEA UR44, UR45, UR44, 0x18 ;  /* 0x0000002c2d2c7291 */ /* 0x000fe2000f8ec0ff */
[----:B------:R-:W-:Y:S01]  /*5910*/  LOP3.LUT R6, R4, 0x180, RZ, 0xc0, !PT ;  /* 0x0000018004067812 */ /* 0x000fe200078ec0ff */
[----:B------:R-:W-:Y:S01]  /*5920*/  HFMA2 R164, -RZ, RZ, 0, 0 ;  /* 0x00000000ffa47431 */ /* 0x000fe200000001ff */
[----:B------:R-:W-:Y:S01]  /*5930*/  LOP3.LUT R172, R172, 0x4, RZ, 0xc0, !PT ;  /* 0x00000004acac7812 */ /* 0x000fe200078ec0ff */
[----:B------:R-:W-:Y:S01]  /*5940*/  UIADD3 UR4, UPT, UPT, UR44, 0x8200, URZ ;  /* 0x000082002c047890 */ /* 0x000fe2000fffe0ff */
[----:B------:R-:W-:Y:S01]  /*5950*/  LOP3.LUT R137, R6, 0x30, R137, 0xf8, !PT ;  /* 0x0000003006897812 */ /* 0x000fe200078ef889 */
[----:B------:R-:W-:Y:S01]  /*5960*/  UIADD3 UR5, UPT, UPT, UR44, 0x200, URZ ;  /* 0x000002002c057890 */ /* 0x000fe2000fffe0ff */
[----:B------:R-:W2:Y:S01]  /*5970*/  LDC.64 R138, c[0x0][0x8a8] ;  /* 0x00022a00ff8a7b82 */ /* 0x000ea20000000a00 */
[----:B------:R-:W-:Y:S01]  /*5980*/  LOP3.LUT R69, R69, 0x600000, RZ, 0xc0, !PT ;  /* 0x0060000045457812 */ /* 0x000fe200078ec0ff */
[----:B------:R-:W-:Y:S01]  /*5990*/  IMAD.MOV.U32 R68, RZ, RZ, RZ ;  /* 0x000000ffff447224 */ /* 0x000fe200078e00ff */
[----:B------:R-:W-:Y:S01]  /*59a0*/  LOP3.LUT R137, R137, 0x1e40, R4, 0xf8, !PT ;  /* 0x00001e4089897812 */ /* 0x000fe200078ef804 */
[----:B------:R-:W-:Y:S01]  /*59b0*/  IMAD.MOV.U32 R170, RZ, RZ, RZ ;  /* 0x000000ffffaa7224 */ /* 0x000fe200078e00ff */
[----:B------:R-:W-:Y:S01]  /*59c0*/  CS2R R168, SRZ ;  /* 0x0000000000a87805 */ /* 0x000fe2000001ff00 */
[----:B------:R-:W-:Y:S01]  /*59d0*/  IMAD.MOV.U32 R167, RZ, RZ, RZ ;  /* 0x000000ffffa77224 */ /* 0x000fe200078e00ff */
[----:B------:R-:W-:Y:S01]  /*59e0*/  IADD3 R171, PT, PT, -R172, 0x2, RZ ;  /* 0x00000002acab7810 */ /* 0x000fe20007ffe1ff */
[----:B------:R-:W-:Y:S01]  /*59f0*/  VIADD R173, R137, UR44 ;  /* 0x0000002c89ad7c36 */ /* 0x000fe20008000000 */
[----:B------:R-:W3:Y:S01]  /*5a00*/  LDS R0, [UR44+0x190] ;  /* 0x0001902cff007984 */ /* 0x000ee20008000800 */
[----:B------:R-:W-:Y:S01]  /*5a10*/  IADD3 R166, PT, PT, -R174, RZ, RZ ;  /* 0x000000ffaea67210 */ /* 0x000fe20007ffe1ff */
[----:B------:R-:W-:Y:S01]  /*5a20*/  IMAD.U32 R177, RZ, RZ, UR5 ;  /* 0x00000005ffb17e24 */ /* 0x000fe2000f8e00ff */
[----:B------:R-:W-:Y:S01]  /*5a30*/  MOV R175, UR4 ;  /* 0x0000000400af7c02 */ /* 0x000fe20008000f00 */
[----:B------:R-:W-:Y:S01]  /*5a40*/  IMAD.MOV R165, RZ, RZ, -R172 ;  /* 0x000000ffffa57224 */ /* 0x000fe200078e0aac */
[----:B------:R-:W4:Y:S01]  /*5a50*/  LDCU UR58, c[0x0][0x370] ;  /* 0x00006e00ff3a77ac */ /* 0x000f220008000800 */
[----:B------:R-:W-:Y:S01]  /*5a60*/  VIADD R173, R173, 0x200 ;  /* 0x00000200adad7836 */ /* 0x000fe20000000000 */
[----:B------:R-:W1:Y:S01]  /*5a70*/  LDCU.64 UR62, c[0x0][0x348] ;  /* 0x00006900ff3e77ac */ /* 0x000e620008000a00 */
[----:B------:R-:W1:Y:S01]  /*5a80*/  LDCU UR43, c[0x0][0xb0c] ;  /* 0x00016180ff2b77ac */ /* 0x000e620008000800 */
[----:B------:R-:W1:Y:S01]  /*5a90*/  LDCU UR39, c[0x0][0xb30] ;  /* 0x00016600ff2777ac */ /* 0x000e620008000800 */
[----:B------:R-:W1:Y:S01]  /*5aa0*/  LDCU.64 UR56, c[0x0][0x888] ;  /* 0x00011100ff3877ac */ /* 0x000e620008000a00 */
[----:B------:R-:W1:Y:S01]  /*5ab0*/  LDCU.64 UR40, c[0x0][0xb28] ;  /* 0x00016500ff2877ac */ /* 0x000e620008000a00 */
[----:B------:R-:W1:Y:S01]  /*5ac0*/  LDCU.64 UR60, c[0x0][0x890] ;  /* 0x00011200ff3c77ac */ /* 0x000e620008000a00 */
[----:B------:R-:W1:Y:S01]  /*5ad0*/  LDCU.128 UR52, c[0x0][0xb10] ;  /* 0x00016200ff3477ac */ /* 0x000e620008000c00 */
[----:B------:R-:W1:Y:S02]  /*5ae0*/  LDCU UR47, c[0x0][0x374] ;  /* 0x00006e80ff2f77ac */ /* 0x000e640008000800 */
[----:B-1234-:R-:W-:-:S07]  /*5af0*/  IADD3 R69, PT, PT, R0, R69, RZ ;  /* 0x0000004500457210 */ /* 0x01efce0007ffe0ff */
.L_x_151:
[C---:B------:R-:W-:Y:S02]  /*5b00*/  LEA R3, R164.reuse, UR44, 0x3 ;  /* 0x0000002ca4037c11 */ /* 0x040fe4000f8e18ff */
[----:B------:R-:W-:Y:S02]  /*5b10*/  SHF.L.U32 R0, R169, 0x1f, RZ ;  /* 0x0000001fa9007819 */ /* 0x000fe400000006ff */
[----:B------:R-:W-:Y:S02]  /*5b20*/  LEA R5, R164, UR44, 0x4 ;  /* 0x0000002ca4057c11 */ /* 0x000fe4000f8e20ff */
[----:B-1----:R-:W1:Y:S02]  /*5b30*/  SYNCS.PHASECHK.TRANS64.TRYWAIT P0, [R3+URZ+0x100], R0 ;  /* 0x00010000030075a7 */ /* 0x002e6400080011ff */
[----:B-1----:R-:W-:Y:S05]  /*5b40*/  @!P0 BRA `(.L_x_107) ;  /* 0x0000007000b48947 */ /* 0x002fea0003800000 */
.L_x_208:
        /* <DEDUP_REMOVED lines=11> */
[----:B------:R-:W-:Y:S01]  /*5c00*/  PLOP3.LUT P0, PT, PT, PT, UP1, 0x80, 0x8 ;  /* 0x000000000008781c */ /* 0x000fe20003f0f018 */
[----:B------:R-:W-:Y:S11]  /*5c10*/  UP2UR UR46, UPR, URZ, 0x2 ;  /* 0x00000002ff2e7883 */ /* 0x000ff60008000000 */
[----:B------:R-:W-:Y:S01]  /*5c20*/  @!UPT UIADD3 URZ, UPT, UPT, URZ, URZ, URZ ;  /* 0x000000fffffff290 */ /* 0x000fe2000fffe0ff */
[----:B-1----:R-:W-:Y:S02]  /*5c30*/  @P0 SHF.R.U32.HI R0, RZ, 0x10, R5 ;  /* 0x00000010ff000819 */ /* 0x002fe40000011605 */
        /* <DEDUP_REMOVED lines=12> */
[----:B------:R-:W2:Y:S01]  /*5d00*/  LDCU UR12, c[0x0][0xb20] ;  /* 0x00016400ff0c77ac */ /* 0x000ea20008000800 */
[----:B------:R-:W-:Y:S02]  /*5d10*/  UIMAD.WIDE.U32 UR4, UR47, UR55, URZ ;  /* 0x000000372f0472a5 */ /* 0x000fe4000f8e00ff */
[----:B------:R-:W-:Y:S02]  /*5d20*/  UIMAD.WIDE.U32 UR6, UR58, UR52, URZ ;  /* 0x000000343a0672a5 */ /* 0x000fe4000f8e00ff */
[----:B------:R-:W-:Y:S02]  /*5d30*/  UISETP.NE.AND UP0, UPT, UR54, 0x1, UPT ;  /* 0x000000013600788c */ /* 0x000fe4000bf05270 */
[----:B------:R-:W-:Y:S02]  /*5d40*/  UIMAD.WIDE.U32 UR8, UR37, UR55, URZ ;  /* 0x00000037250872a5 */ /* 0x000fe4000f8e00ff */
[----:B------:R-:W-:Y:S02]  /*5d50*/  UIMAD.WIDE.U32 UR10, UR38, UR52, URZ ;  /* 0x00000034260a72a5 */ /* 0x000fe4000f8e00ff */
[----:B------:R-:W-:Y:S02]  /*5d60*/  UISETP.NE.AND UP1, UPT, UR43, 0x1, UPT ;  /* 0x000000012b00788c */ /* 0x000fe4000bf25270 */
[----:B------:R-:W-:Y:S01]  /*5d70*/  UISETP.NE.AND UP2, UPT, UR42, 0x1, UPT ;  /* 0x000000012a00788c */ /* 0x000fe2000bf45270 */
[----:B------:R-:W-:Y:S02]  /*5d80*/  UMOV UR4, UR5 ;  /* 0x0000000500047c82 */ /* 0x000fe40008000000 */
[----:B--2---:R-:W-:Y:S03]  /*5d90*/  USHF.R.U32.HI UR5, URZ, UR12, UR4 ;  /* 0x0000000cff057299 */ /* 0x004fe60008011604 */
[----:B------:R-:W-:Y:S02]  /*5da0*/  UMOV UR4, UR7 ;  /* 0x0000000700047c82 */ /* 0x000fe40008000000 */
[----:B------:R-:W-:Y:S02]  /*5db0*/  USHF.R.U32.HI UR7, URZ, UR53, UR4 ;  /* 0x00000035ff077299 */ /* 0x000fe40008011604 */
[----:B------:R-:W-:Y:S02]  /*5dc0*/  USEL UR4, UR47, UR5, !UP0 ;  /* 0x000000052f047287 */ /* 0x000fe4000c000000 */
[----:B------:R-:W-:Y:S01]  /*5dd0*/  USEL UR7, UR58, UR7, !UP1 ;  /* 0x000000073a077287 */ /* 0x000fe2000c800000 */
[----:B------:R-:W-:Y:S01]  /*5de0*/  UMOV UR5, UR9 ;  /* 0x0000000900057c82 */ /* 0x000fe20008000000 */
[----:B------:R-:W-:Y:S02]  /*5df0*/  UIMAD.WIDE.U32 UR8, UR4, UR40, URZ ;  /* 0x00000028040872a5 */ /* 0x000fe4000f8e00ff */
[----:B------:R-:W-:Y:S03]  /*5e00*/  USHF.R.U32.HI UR6, URZ, UR12, UR5 ;  /* 0x0000000cff067299 */ /* 0x000fe60008011605 */
[----:B------:R-:W-:Y:S01]  /*5e10*/  UMOV UR5, UR11 ;  /* 0x0000000b00057c82 */ /* 0x000fe20008000000 */
[----:B------:R-:W-:Y:S02]  /*5e20*/  UIMAD.WIDE.U32 UR10, UR7, UR40, URZ ;  /* 0x00000028070a72a5 */ /* 0x000fe4000f8e00ff */
[----:B------:R-:W-:Y:S02]  /*5e30*/  USHF.R.U32.HI UR12, URZ, UR53, UR5 ;  /* 0x00000035ff0c7299 */ /* 0x000fe40008011605 */
[----:B------:R-:W-:Y:S01]  /*5e40*/  USEL UR6, UR37, UR6, !UP0 ;  /* 0x0000000625067287 */ /* 0x000fe2000c000000 */
[----:B------:R-:W-:Y:S02]  /*5e50*/  UMOV UR5, UR9 ;  /* 0x0000000900057c82 */ /* 0x000fe40008000000 */
[----:B------:R-:W-:Y:S01]  /*5e60*/  UMOV UR10, UR11 ;  /* 0x0000000b000a7c82 */ /* 0x000fe20008000000 */
[----:B------:R-:W-:Y:S02]  /*5e70*/  @UP2 USHF.R.U32.HI UR4, URZ, UR41, UR5 ;  /* 0x00000029ff042299 */ /* 0x000fe40008011605 */
[----:B------:R-:W-:Y:S02]  /*5e80*/  @UP2 USHF.R.U32.HI UR7, URZ, UR41, UR10 ;  /* 0x00000029ff072299 */ /* 0x000fe4000801160a */
[----:B------:R-:W-:Y:S02]  /*5e90*/  UIMAD UR4, UR42, UR4, URZ ;  /* 0x000000042a0472a4 */ /* 0x000fe4000f8e02ff */
        /* <DEDUP_REMOVED lines=8> */
[----:B------:R-:W-:Y:S02]  /*5f20*/  USEL UR11, UR6, UR4, !UP2 ;  /* 0x00000004060b7287 */ /* 0x000fe4000d000000 */
[----:B------:R-:W-:Y:S02]  /*5f30*/  UIADD3 UR8, UPT, UPT, -UR5, URZ, URZ ;  /* 0x000000ff05087290 */ /* 0x000fe4000fffe1ff */
[----:B------:R-:W-:Y:S01]  /*5f40*/  UIADD3 UR10, UPT, UPT, -UR11, URZ, URZ ;  /* 0x000000ff0b0a7290 */ /* 0x000fe2000fffe1ff */
[----:B------:R-:W-:Y:S01]  /*5f50*/  @!UP0 UMOV UR4, UR9 ;  /* 0x0000000900048c82 */ /* 0x000fe20008000000 */
[----:B------:R-:W-:Y:S02]  /*5f60*/  UIADD3 UR9, UPT, UPT, -UR6, URZ, URZ ;  /* 0x000000ff06097290 */ /* 0x000fe4000fffe1ff */
[----:B------:R-:W-:Y:S02]  /*5f70*/  @!UP0 USHF.R.U32.HI UR4, URZ, UR41, UR4 ;  /* 0x00000029ff048299 */ /* 0x000fe40008011604 */
[----:B------:R-:W-:Y:S02]  /*5f80*/  UIMAD UR10, UR42, UR10, UR6 ;  /* 0x0000000a2a0a72a4 */ /* 0x000fe4000f8e0206 */
[----:B------:R-:W-:Y:S04]  /*5f90*/  @!UP0 USEL UR4, UR5, UR4, !UP2 ;  /* 0x0000000405048287 */ /* 0x000fe8000d000000 */
[----:B------:R-:W-:Y:S02]  /*5fa0*/  @!UP0 UIMAD UR10, UR7, UR10, UR4 ;  /* 0x0000000a070a82a4 */ /* 0x000fe4000f8e0204 */
[----:B------:R-:W-:Y:S02]  /*5fb0*/  @!UP0 UIADD3 UR11, UPT, UPT, UR11, -UR4, URZ ;  /* 0x800000040b0b8290 */ /* 0x000fe4000fffe0ff */
[----:B------:R-:W-:Y:S02]  /*5fc0*/  UIMAD UR7, UR43, UR8, UR38 ;  /* 0x000000082b0772a4 */ /* 0x000fe4000f8e0226 */
[----:B------:R-:W-:Y:S02]  /*5fd0*/  @!UP0 UIMAD UR6, UR11, UR42, UR5 ;  /* 0x0000002a0b0682a4 */ /* 0x000fe4000f8e0205 */
[----:B------:R-:W-:Y:S01]  /*5fe0*/  UIMAD UR4, UR54, UR9, UR37 ;  /* 0x00000009360472a4 */ /* 0x000fe2000f8e0225 */
[----:B------:R-:W-:Y:S02]  /*5ff0*/  @!UP0 UMOV UR5, UR10 ;  /* 0x0000000a00058c82 */ /* 0x000fe40008000000 */
[----:B------:R-:W-:Y:S02]  /*6000*/  UIMAD UR38, UR5, UR43, UR7 ;  /* 0x0000002b052672a4 */ /* 0x000fe4000f8e0207 */
[----:B------:R-:W-:Y:S11]  /*6010*/  UIMAD UR37, UR6, UR54, UR4 ;  /* 0x00000036062572a4 */ /* 0x000ff6000f8e0204 */
[----:B------:R-:W-:Y:S01]  /*6020*/  @!UPT UIADD3 URZ, UPT, UPT, URZ, URZ, URZ ;  /* 0x000000fffffff290 */ /* 0x000fe2000fffe0ff */
.L_x_108:
[----:B------:R-:W-:Y:S01]  /*6030*/  UISETP.NE.AND UP0, UPT, UR39, 0x1, UPT ;  /* 0x000000012700788c */ /* 0x000fe2000bf05270 */
[----:B------:R-:W-:Y:S01]  /*6040*/  R2UR UR11, R177 ;  /* 0x00000000b10b72ca */ /* 0x000fe200000e0000 */
[----:B------:R-:W-:Y:S01]  /*6050*/  USHF.L.U32 UR50, UR16, 0x7, URZ ;  /* 0x0000000710327899 */ /* 0x000fe200080006ff */
[----:B------:R-:W-:Y:S01]  /*6060*/  IADD3 R164, PT, PT, R164, 0x1, RZ ;  /* 0x00000001a4a47810 */ /* 0x000fe20007ffe0ff */
[----:B------:R-:W-:Y:S07]  /*6070*/  USHF.L.U32 UR49, UR20, 0x8, URZ ;  /* 0x0000000814317899 */ /* 0x000fee00080006ff */
[----:B------:R-:W2:Y:S01]  /*6080*/  @!UP0 LDCU.128 UR12, c[0x0][0xb10] ;  /* 0x00016200ff0c87ac */ /* 0x000ea20008000c00 */
[----:B------:R-:W3:Y:S01]  /*6090*/  @!UP0 LDCU UR5, c[0x0][0xb0c] ;  /* 0x00016180ff0587ac */ /* 0x000ee20008000800 */
[----:B------:R-:W4:Y:S01]  /*60a0*/  @!UP0 LDCU UR10, c[0x0][0xb20] ;  /* 0x00016400ff0a87ac */ /* 0x000f220008000800 */
[----:B--2---:R-:W-:Y:S02]  /*60b0*/  UIMAD.WIDE.U32 UR8, UR38, UR12, URZ ;  /* 0x0000000c260872a5 */ /* 0x004fe4000f8e00ff */
[----:B------:R-:W-:Y:S02]  /*60c0*/  UIMAD.WIDE.U32 UR6, UR37, UR15, URZ ;  /* 0x0000000f250672a5 */ /* 0x000fe4000f8e00ff */
[----:B------:R-:W-:Y:S03]  /*60d0*/  @!UP0 UISETP.NE.AND UP1, UPT, UR14, 0x1, UPT ;  /* 0x000000010e00888c */ /* 0x000fe6000bf25270 */
[----:B------:R-:W-:Y:S01]  /*60e0*/  @!UP0 UMOV UR4, UR9 ;  /* 0x0000000900048c82 */ /* 0x000fe20008000000 */
[----:B---3--:R-:W-:Y:S02]  /*60f0*/  @!UP0 UISETP.NE.AND UP2, UPT, UR5, 0x1, UPT ;  /* 0x000000010500888c */ /* 0x008fe4000bf45270 */
[----:B------:R-:W-:Y:S01]  /*6100*/  @!UP0 USHF.R.U32.HI UR4, URZ, UR13, UR4 ;  /* 0x0000000dff048299 */ /* 0x000fe20008011604 */
[----:B------:R-:W-:Y:S02]  /*6110*/  @!UP0 UMOV UR6, UR7 ;  /* 0x0000000700068c82 */ /* 0x000fe40008000000 */
[----:B----4-:R-:W-:Y:S02]  /*6120*/  @!UP0 USHF.R.U32.HI UR6, URZ, UR10, UR6 ;  /* 0x0000000aff068299 */ /* 0x010fe40008011606 */
[----:B------:R-:W-:Y:S02]  /*6130*/  @!UP0 USEL UR7, UR38, UR4, !UP2 ;  /* 0x0000000426078287 */ /* 0x000fe4000d000000 */
[----:B------:R-:W-:Y:S04]  /*6140*/  @!UP0 USEL UR6, UR37, UR6, !UP1 ;  /* 0x0000000625068287 */ /* 0x000fe8000c800000 */
[----:B------:R-:W-:Y:S02]  /*6150*/  @!UP0 UIADD3 UR4, UPT, UPT, -UR7, UR6, URZ ;  /* 0x0000000607048290 */ /* 0x000fe4000fffe1ff */
[----:B------:R-:W-:Y:S02]  /*6160*/  @!UP0 UIADD3 UR6, UPT, UPT, UR7, -UR6, URZ ;  /* 0x8000000607068290 */ /* 0x000fe4000fffe0ff */
[----:B------:R-:W-:Y:S02]  /*6170*/  @!UP0 UIMAD UR38, UR4, UR5, UR38 ;  /* 0x00000005042682a4 */ /* 0x000fe4000f8e0226 */
[----:B------:R-:W-:Y:S02]  /*6180*/  @!UP0 UIMAD UR37, UR6, UR14, UR37 ;  /* 0x0000000e062582a4 */ /* 0x000fe4000f8e0225 */
[----:B------:R-:W-:Y:S09]  /*6190*/  ULOP3.LUT UP0, URZ, UR11, 0x1b0, URZ, 0xc0, !UPT ;  /* 0x000001b00bff7892 */ /* 0x000ff2000f80c0ff */
[----:B------:R-:W-:Y:S05]  /*61a0*/  BRA.U !UP0, `(.L_x_109) ;  /* 0x0000000108407547 */ /* 0x000fea000b800000 */
[----:B------:R-:W2:Y:S01]  /*61b0*/  LDCU.64 UR8, c[0x4][0x88] ;  /* 0x01001100ff0877ac */ /* 0x000ea20008000a00 */
[----:B------:R-:W-:Y:S01]  /*61c0*/  MOV R3, 0x0 ;  /* 0x0000000000037802 */ /* 0x000fe20000000f00 */
[----:B------:R-:W-:Y:S02]  /*61d0*/  HFMA2 R12, -RZ, RZ, 0, 5.9604644775390625e-08 ;  /* 0x00000001ff0c7431 */ /* 0x000fe400000001ff */
[----:B------:R-:W-:Y:S02]  /*61e0*/  IMAD.MOV.U32 R8, RZ, RZ, 0x70 ;  /* 0x00000070ff087424 */ /* 0x000fe400078e00ff */
[----:B------:R-:W-:Y:S01]  /*61f0*/  IMAD.MOV.U32 R13, RZ, RZ, RZ ;  /* 0x000000ffff0d7224 */ /* 0x000fe200078e00ff */
[----:B------:R-:W3:Y:S01]  /*6200*/  LDCU.64 UR6, c[0x4][0x90] ;  /* 0x01001200ff0677ac */ /* 0x000ee20008000a00 */
[----:B------:R-:W4:Y:S01]  /*6210*/  LDC.64 R2, c[0x4][R3] ;  /* 0x0100000003027b82 */ /* 0x000f220000000a00 */
[----:B------:R-:W1:Y:S01]  /*6220*/  LDCU.64 UR4, c[0x4][0x8] ;  /* 0x01000100ff0477ac */ /* 0x000e620008000a00 */
[----:B--2---:R-:W-:Y:S01]  /*6230*/  MOV R5, UR9 ;  /* 0x0000000900057c02 */ /* 0x004fe20008000f00 */
[----:B------:R-:W-:Y:S01]  /*6240*/  IMAD.U32 R4, RZ, RZ, UR8 ;  /* 0x00000008ff047e24 */ /* 0x000fe2000f8e00ff */
[----:B---3--:R-:W-:Y:S01]  /*6250*/  MOV R7, UR7 ;  /* 0x0000000700077c02 */ /* 0x008fe20008000f00 */
[----:B------:R-:W-:Y:S01]  /*6260*/  IMAD.U32 R6, RZ, RZ, UR6 ;  /* 0x00000006ff067e24 */ /* 0x000fe2000f8e00ff */
[----:B-1----:R-:W-:Y:S01]  /*6270*/  MOV R11, UR5 ;  /* 0x00000005000b7c02 */ /* 0x002fe20008000f00 */
[----:B------:R-:W-:Y:S02]  /*6280*/  IMAD.U32 R10, RZ, RZ, UR4 ;  /* 0x00000004ff0a7e24 */ /* 0x000fe4000f8e00ff */
[----:B------:R-:W-:Y:S07]  /*6290*/  LEPC R20, `(.L_x_109) ;  /* 0x000000001014794e */ /* 0x000fee0000000000 */
[----:B----45:R-:W-:Y:S05]  /*62a0*/  CALL.ABS.NOINC R2 ;  /* 0x0000000002007343 */ /* 0x030fea0003c00000 */
.L_x_109:
[----:B------:R-:W-:Y:S01]  /*62b0*/  LOP3.LUT P0, RZ, R175, 0x1b0, RZ, 0xc0, !PT ;  /* 0x000001b0afff7812 */ /* 0x000fe2000780c0ff */
[----:B------:R-:W-:Y:S11]  /*62c0*/  BSSY.RECONVERGENT B6, `(.L_x_110) ;  /* 0x0000013000067945 */ /* 0x000ff60003800200 */
[----:B------:R-:W-:Y:S01]  /*62d0*/  @!UPT UIADD3 URZ, UPT, UPT, URZ, URZ, URZ ;  /* 0x000000fffffff290 */ /* 0x000fe2000fffe0ff */
[----:B------:R-:W-:Y:S05]  /*62e0*/  @!P0 BRA `(.L_x_111) ;  /* 0x0000000000408947 */ /* 0x000fea0003800000 */
        /* <DEDUP_REMOVED lines=16> */
.L_x_111:
[----:B------:R-:W-:Y:S05]  /*63f0*/  BSYNC.RECONVERGENT B6 ;  /* 0x0000000000067941 */ /* 0x000fea0003800200 */
.L_x_110:
[----:B------:R-:W-:Y:S01]  /*6400*/  R2UR UR4, R162 ;  /* 0x00000000a20472ca */ /* 0x000fe200000e0000 */
[----:B------:R-:W-:Y:S01]  /*6410*/  UISETP.NE.U32.AND UP0, UPT, UR60, URZ, UPT ;  /* 0x000000ff3c00728c */ /* 0x000fe2000bf05070 */
[----:B------:R-:W-:Y:S02]  /*6420*/  ISETP.NE.U32.AND P4, PT, R156, RZ, PT ;  /* 0x000000ff9c00720c */ /* 0x000fe40003f85070 */
[----:B------:R-:W-:Y:S01]  /*6430*/  ISETP.NE.U32.AND P2, PT, RZ, UR56, PT ;  /* 0x00000038ff007c0c */ /* 0x000fe2000bf45070 */
[----:B------:R-:W-:Y:S01]  /*6440*/  UISETP.NE.AND.EX UP1, UPT, UR61, URZ, UPT, UP0 ;  /* 0x000000ff3d00728c */ /* 0x000fe2000bf25300 */
[----:B------:R-:W-:Y:S01]  /*6450*/  ISETP.NE.AND.EX P4, PT, R157, RZ, PT, P4 ;  /* 0x000000ff9d00720c */ /* 0x000fe20003f85340 */
[----:B------:R-:W-:Y:S01]  /*6460*/  UPLOP3.LUT UP0, UPT, UPT, UPT, UPT, 0x40, 0x4 ;  /* 0x000000000004789c */ /* 0x000fe20003f0e870 */
[----:B------:R-:W-:Y:S05]  /*6470*/  ISETP.NE.AND.EX P2, PT, RZ, UR57, PT, P2 ;  /* 0x00000039ff007c0c */ /* 0x000fea000bf45320 */
[----:B------:R-:W-:Y:S06]  /*6480*/  UISETP.NE.AND UP2, UPT, UR4, URZ, UPT ;  /* 0x000000ff0400728c */ /* 0x000fec000bf45270 */
[----:B------:R-:W-:Y:S05]  /*6490*/  PLOP3.LUT P1, PT, PT, PT, UP2, 0x80, 0x8 ;  /* 0x000000000008781c */ /* 0x000fea0003f2f028 */
[----:B------:R-:W-:Y:S06]  /*64a0*/  @UP2 UPLOP3.LUT UP0, UPT, UPT, UPT, UP1, 0x80, 0x8 ;  /* 0x000000000008289c */ /* 0x000fec0003f0f010 */
[----:B------:R-:W-:Y:S01]  /*64b0*/  PLOP3.LUT P0, PT, PT, PT, UP0, 0x80, 0x8 ;  /* 0x000000000008781c */ /* 0x000fe20003f0f008 */
[----:B------:R-:W-:Y:S01]  /*64c0*/  @!UPT UIADD3 URZ, UPT, UPT, URZ, URZ, URZ ;  /* 0x000000fffffff290 */ /* 0x000fe2000fffe0ff */
[----:B------:R-:W-:Y:S11]  /*64d0*/  BRA.U !UP1, `(.L_x_112) ;  /* 0x00000001093c7547 */ /* 0x000ff6000b800000 */
[----:B------:R-:W-:Y:S01]  /*64e0*/  UISETP.NE.U32.AND UP0, UPT, UR56, URZ, UPT ;  /* 0x000000ff3800728c */ /* 0x000fe2000bf05070 */
[----:B-1----:R-:W-:Y:S01]  /*64f0*/  HFMA2 R0, -RZ, RZ, 0, 5.9604644775390625e-08 ;  /* 0x00000001ff007431 */ /* 0x002fe200000001ff */
[----:B------:R-:W1:Y:S01]  /*6500*/  LDCU.64 UR8, c[0x0][0x358] ;  /* 0x00006b00ff0877ac */ /* 0x000e620008000a00 */
[----:B------:R-:W-:Y:S01]  /*6510*/  IMAD.MOV.U32 R158, RZ, RZ, 0x1 ;  /* 0x00000001ff9e7424 */ /* 0x000fe200078e00ff */
[----:B------:R-:W-:Y:S06]  /*6520*/  UISETP.NE.AND.EX UP0, UPT, UR57, URZ, UPT, UP0 ;  /* 0x000000ff3900728c */ /* 0x000fec000bf05300 */
[----:B------:R-:W-:Y:S05]  /*6530*/  PLOP3.LUT P3, PT, PT, PT, UP0, 0x80, 0x8 ;  /* 0x000000000008781c */ /* 0x000fea0003f6f008 */
[----:B------:R-:W2:Y:S01]  /*6540*/  @UP0 LDCU.64 UR4, c[0x0][0x888] ;  /* 0x00011100ff0407ac */ /* 0x000ea20008000a00 */
[----:B------:R-:W-:Y:S07]  /*6550*/  @UP0 UIMAD UR6, UR36, UR60, URZ ;  /* 0x0000003c240602a4 */ /* 0x000fee000f8e02ff */
[----:B------:R-:W-:Y:S01]  /*6560*/  @!P3 PRMT R158, R0, 0x7610, R158 ;  /* 0x00007610009eb816 */ /* 0x000fe2000000009e */
[----:B--2---:R-:W-:Y:S06]  /*6570*/  @UP0 UIMAD.WIDE UR4, UR6, 0x4, UR4 ;  /* 0x00000004060408a5 */ /* 0x004fec000f8e0204 */
[----:B------:R-:W-:Y:S01]  /*6580*/  IMAD.U32 R2, RZ, RZ, UR4 ;  /* 0x00000004ff027e24 */ /* 0x000fe2000f8e00ff */
[----:B------:R-:W-:Y:S04]  /*6590*/  MOV R3, UR5 ;  /* 0x0000000500037c02 */ /* 0x000fe80008000f00 */
[----:B------:R-:W2:Y:S01]  /*65a0*/  @!UP0 LDCU UR4, c[0x0][0x880] ;  /* 0x00011000ff0487ac */ /* 0x000ea20008000800 */
[----:B-1---5:R3:W5:Y:S02]  /*65b0*/  @P3 LDG.E R73, desc[UR8][R2.64] ;  /* 0x0000000802493981 */ /* 0x022764000c1e1900 */
[----:B--23--:R-:W-:Y:S02]  /*65c0*/  @!P3 IMAD.U32 R73, RZ, RZ, UR4 ;  /* 0x00000004ff49be24 */ /* 0x00cfe4000f8e00ff */
.L_x_112:
[----:B------:R-:W-:Y:S05]  /*65d0*/  @!P4 BRA `(.L_x_113) ;  /* 0x000000000024c947 */ /* 0x000fea0003800000 */
[----:B------:R-:W-:Y:S01]  /*65e0*/  ISETP.NE.U32.AND P3, PT, R138, RZ, PT ;  /* 0x000000ff8a00720c */ /* 0x000fe20003f65070 */
[----:B------:R-:W2:Y:S03]  /*65f0*/  LDCU.64 UR4, c[0x0][0x358] ;  /* 0x00006b00ff0477ac */ /* 0x000ea60008000a00 */
[----:B------:R-:W-:Y:S11]  /*6600*/  ISETP.NE.AND.EX P3, PT, R139, RZ, PT, P3 ;  /* 0x000000ff8b00720c */ /* 0x000ff60003f65330 */
[----:B------:R-:W-:Y:S02]  /*6610*/  @!UPT UIADD3 URZ, UPT, UPT, URZ, URZ, URZ ;  /* 0x000000fffffff290 */ /* 0x000fe4000fffe0ff */
[----:B------:R-:W3:Y:S01]  /*6620*/  @P3 LDC.64 R2, c[0x0][0x8a8] ;  /* 0x00022a00ff023b82 */ /* 0x000ee20000000a00 */
[----:B-1----:R-:W-:Y:S04]  /*6630*/  @P3 IMAD R0, R156, UR36, RZ ;  /* 0x000000249c003c24 */ /* 0x002fe8000f8e02ff */
[----:B---3--:R-:W-:Y:S05]  /*6640*/  @P3 IMAD.WIDE R2, R0, 0x4, R2 ;  /* 0x0000000400023825 */ /* 0x008fea00078e0202 */
[----:B--2--5:R2:W5:Y:S02]  /*6650*/  @P3 LDG.E R70, desc[UR4][R2.64] ;  /* 0x0000000402463981 */ /* 0x024564000c1e1900 */
[----:B--2---:R-:W3:Y:S02]  /*6660*/  @!P3 LDC R70, c[0x0][0x8a0] ;  /* 0x00022800ff46bb82 */ /* 0x004ee40000000800 */
.L_x_113:
[----:B-----5:R-:W-:Y:S01]  /*6670*/  FSETP.NEU.AND P4, PT, R73, RZ, PT ;  /* 0x000000ff4900720b */ /* 0x020fe20003f8d000 */
[----:B------:R-:W-:Y:S01]  /*6680*/  BSSY B1, `(.L_x_114) ;  /* 0x0000047000017945 */ /* 0x000fe20003800000 */
[----:B------:R-:W-:Y:S01]  /*6690*/  SEL R5, RZ, 0xffffffff, P2 ;  /* 0xffffffffff057807 */ /* 0x000fe20001000000 */
[----:B------:R-:W-:Y:S01]  /*66a0*/  IMAD.MOV.U32 R181, RZ, RZ, 0x1 ;  /* 0x00000001ffb57424 */ /* 0x000fe200078e00ff */
[----:B------:R-:W-:Y:S01]  /*66b0*/  LOP3.LUT P3, RZ, R158, 0xff, RZ, 0xc0, !PT ;  /* 0x000000ff9eff7812 */ /* 0x000fe2000786c0ff */
[----:B------:R-:W-:Y:S01]  /*66c0*/  IMAD R71, R68, 0x100, R69 ;  /* 0x0000010044477824 */ /* 0x000fe200078e0245 */
[----:B-1----:R-:W-:Y:S02]  /*66d0*/  @P1 SEL R0, RZ, 0xffffffff, P4 ;  /* 0xffffffffff001807 */ /* 0x002fe40002000000 */
[----:B------:R-:W-:Y:S02]  /*66e0*/  CS2R R154, SRZ ;  /* 0x00000000009a7805 */ /* 0x000fe4000001ff00 */
[----:B------:R-:W-:Y:S02]  /*66f0*/  LEA R3, R168, UR44, 0x3 ;  /* 0x0000002ca8037c11 */ /* 0x000fe4000f8e18ff */
[----:B------:R-:W-:Y:S02]  /*6700*/  CS2R R152, SRZ ;  /* 0x0000000000987805 */ /* 0x000fe4000001ff00 */
[----:B------:R-:W-:Y:S02]  /*6710*/  @P0 SEL R0, R5, R0, !P3 ;  /* 0x0000000005000207 */ /* 0x000fe40005800000 */
[----:B------:R-:W-:Y:S02]  /*6720*/  CS2R R150, SRZ ;  /* 0x0000000000967805 */ /* 0x000fe4000001ff00 */
[----:B------:R-:W-:Y:S02]  /*6730*/  LEA R163, R68, UR44, 0x3 ;  /* 0x0000002c44a37c11 */ /* 0x000fe4000f8e18ff */
[----:B------:R-:W-:Y:S02]  /*6740*/  CS2R R148, SRZ ;  /* 0x0000000000947805 */ /* 0x000fe4000001ff00 */
[----:B------:R-:W-:Y:S02]  /*6750*/  @P1 LOP3.LUT R0, R0, 0x1, RZ, 0xc0, !PT ;  /* 0x0000000100001812 */ /* 0x000fe400078ec0ff */
[----:B------:R-:W-:Y:S02]  /*6760*/  CS2R R146, SRZ ;  /* 0x0000000000927805 */ /* 0x000fe4000001ff00 */
[----:B------:R-:W-:Y:S02]  /*6770*/  SHF.L.U32 R2, R170, 0x1f, RZ ;  /* 0x0000001faa027819 */ /* 0x000fe400000006ff */
[----:B------:R-:W-:Y:S02]  /*6780*/  CS2R R144, SRZ ;  /* 0x0000000000907805 */ /* 0x000fe4000001ff00 */
[----:B------:R-:W-:Y:S02]  /*6790*/  ISETP.NE.U32.OR P6, PT, R0, 0x1, !P1 ;  /* 0x000000010000780c */ /* 0x000fe40004fc5470 */
[----:B------:R-:W-:Y:S02]  /*67a0*/  CS2R R142, SRZ ;  /* 0x00000000008e7805 */ /* 0x000fe4000001ff00 */
[----:B------:R-:W-:Y:S02]  /*67b0*/  PLOP3.LUT P2, PT, PT, PT, UP1, 0x80, 0x8 ;  /* 0x000000000008781c */ /* 0x000fe40003f4f018 */
[----:B------:R-:W-:Y:S02]  /*67c0*/  CS2R R140, SRZ ;  /* 0x00000000008c7805 */ /* 0x000fe4000001ff00 */
[----:B------:R-:W-:Y:S02]  /*67d0*/  SEL R0, RZ, 0xffffffff, P4 ;  /* 0xffffffffff007807 */ /* 0x000fe40002000000 */
[----:B------:R-:W-:Y:S03]  /*67e0*/  P2R R189, PR, RZ, 0x40 ;  /* 0x00000040ffbd7803 */ /* 0x000fe60000000000 */
[----:B------:R-:W-:Y:S04]  /*67f0*/  @P6 SHF.L.U32 R4, R167, 0x1f, RZ ;  /* 0x0000001fa7046819 */ /* 0x000fe800000006ff */
[----:B------:R-:W-:Y:S01]  /*6800*/  @P2 SEL R0, R5, R0, !P3 ;  /* 0x0000000005002207 */ /* 0x000fe20005800000 */
[----:B------:R-:W1:Y:S03]  /*6810*/  @P6 SYNCS.PHASECHK.TRANS64.TRYWAIT P1, [R3+URZ+0xb0], R4 ;  /* 0x0000b004030065a7 */ /* 0x000e6600080211ff */
[----:B------:R-:W-:Y:S04]  /*6820*/  LOP3.LUT R0, R0, 0x1, RZ, 0xc0, !PT ;  /* 0x0000000100007812 */ /* 0x000fe800078ec0ff */
[----:B------:R-:W-:Y:S04]  /*6830*/  ISETP.NE.U32.AND P5, PT, R0, 0x1, PT ;  /* 0x000000010000780c */ /* 0x000fe80003fa5070 */
[----:B------:R-:W-:Y:S01]  /*6840*/  P2R R182, PR, RZ, 0x20 ;  /* 0x00000020ffb67803 */ /* 0x000fe20000000000 */
[----:B------:R2:W4:Y:S01]  /*6850*/  SYNCS.PHASECHK.TRANS64.TRYWAIT P0, [R163+URZ+0x120], R2 ;  /* 0x00012002a30075a7 */ /* 0x00052200080011ff */
[----:B-1----:R-:W-:Y:S01]  /*6860*/  @P6 SEL R181, RZ, 0x1, !P1 ;  /* 0x00000001ffb56807 */ /* 0x002fe20004800000 */
[----:B--2---:R-:W-:Y:S06]  /*6870*/  @!P6 BRA `(.L_x_115) ;  /* 0x00000000009ce947 */ /* 0x004fec0003800000 */
[----:B------:R-:W-:Y:S01]  /*6880*/  @P5 IMAD R7, R168, 0x2000, R173 ;  /* 0x00002000a8075824 */ /* 0x000fe200078e02ad */
[----:B------:R-:W-:Y:S01]  /*6890*/  ISETP.NE.AND P1, PT, R181, RZ, PT ;  /* 0x000000ffb500720c */ /* 0x000fe20003f25270 */
[----:B------:R-:W-:Y:S01]  /*68a0*/  BSSY B0, `(.L_x_116) ;  /* 0x0000010000007945 */ /* 0x000fe20003800000 */
[----:B------:R-:W-:Y:S01]  /*68b0*/  CS2R R142, SRZ ;  /* 0x00000000008e7805 */ /* 0x000fe2000001ff00 */
[--C-:B------:R-:W-:Y:S01]  /*68c0*/  @P5 IMAD R6, R174, -0x10, R7.reuse ;  /* 0xfffffff0ae065824 */ /* 0x100fe200078e0207 */
[----:B------:R-:W-:Y:S01]  /*68d0*/  CS2R R140, SRZ ;  /* 0x00000000008c7805 */ /* 0x000fe2000001ff00 */
[----:B------:R-:W-:Y:S01]  /*68e0*/  @P5 IMAD R5, R172, -0x10, R7 ;  /* 0xfffffff0ac055824 */ /* 0x000fe200078e0207 */
[----:B------:R-:W-:Y:S01]  /*68f0*/  CS2R R150, SRZ ;  /* 0x0000000000967805 */ /* 0x000fe2000001ff00 */
[----:B------:R-:W-:Y:S01]  /*6900*/  @P5 IMAD R4, R171, 0x10, R6 ;  /* 0x00000010ab045824 */ /* 0x000fe200078e0206 */
[----:B------:R-:W-:Y:S02]  /*6910*/  CS2R R148, SRZ ;  /* 0x0000000000947805 */ /* 0x000fe4000001ff00 */
[----:B------:R-:W-:Y:S02]  /*6920*/  CS2R R146, SRZ ;  /* 0x0000000000927805 */ /* 0x000fe4000001ff00 */
[----:B------:R-:W-:Y:S02]  /*6930*/  CS2R R144, SRZ ;  /* 0x0000000000907805 */ /* 0x000fe4000001ff00 */
[----:B------:R-:W-:Y:S02]  /*6940*/  CS2R R154, SRZ ;  /* 0x00000000009a7805 */ /* 0x000fe4000001ff00 */
[----:B------:R-:W-:Y:S01]  /*6950*/  CS2R R152, SRZ ;  /* 0x0000000000987805 */ /* 0x000fe2000001ff00 */
[----:B------:R-:W-:Y:S06]  /*6960*/  @P1 BRA `(.L_x_117) ;  /* 0x00000000000c1947 */ /* 0x000fec0003800000 */
[----:B------:R-:W-:Y:S04]  /*6970*/  SHF.L.U32 R0, R167, 0x1f, RZ ;  /* 0x0000001fa7007819 */ /* 0x000fe800000006ff */
[----:B------:R-:W1:Y:S02]  /*6980*/  SYNCS.PHASECHK.TRANS64.TRYWAIT P1, [R3+URZ+0xb0], R0 ;  /* 0x0000b000030075a7 */ /* 0x000e6400080211ff */
[----:B-1----:R-:W-:Y:S05]  /*6990*/  @!P1 BRA `(.L_x_118) ;  /* 0x0000006400349947 */ /* 0x002fea0003800000 */
.L_x_117:
[----:B------:R-:W-:Y:S05]  /*69a0*/  BSYNC B0 ;  /* 0x0000000000007941 */ /* 0x000fea0003800000 */
.L_x_116:
[----:B------:R-:W-:Y:S01]  /*69b0*/  ISETP.NE.AND P1, PT, R182, RZ, PT ;  /* 0x000000ffb600720c */ /* 0x000fe20003f25270 */
[----:B-1----:R-:W-:Y:S02]  /*69c0*/  VIADD R3, R3, 0xd0 ;  /* 0x000000d003037836 */ /* 0x002fe40000000000 */
[----:B------:R-:W-:Y:S02]  /*69d0*/  IMAD.U32 R0, RZ, RZ, UR45 ;  /* 0x0000002dff007e24 */ /* 0x000fe4000f8e00ff */
[----:B------:R-:W-:Y:S03]  /*69e0*/  VIADD R168, R168, 0x1 ;  /* 0x00000001a8a87836 */ /* 0x000fe60000000000 */
[----:B------:R-:W-:Y:S05]  /*69f0*/  PRMT R0, R0, 0x654, R3 ;  /* 0x0000065400007816 */ /* 0x000fea0000000003 */
[----:B------:R1:W2:Y:S04]  /*6a00*/  @P1 LDS.128 R140, [R7] ;  /* 0x00000000078c1984 */ /* 0x0002a80000000c00 */
[----:B------:R1:W1:Y:S04]  /*6a10*/  @P1 LDS.128 R148, [R5+0x20] ;  /* 0x0000200005941984 */ /* 0x0002680000000c00 */
[----:B------:R1:W1:Y:S04]  /*6a20*/  @P1 LDS.128 R144, [R6+0x10] ;  /* 0x0000100006901984 */ /* 0x0002680000000c00 */
[----:B------:R1:W1:Y:S01]  /*6a30*/  @P1 LDS.128 R152, [R4+0x10] ;  /* 0x0000100004981984 */ /* 0x0002620000000c00 */
[C---:B------:R-:W-:Y:S01]  /*6a40*/  ISETP.NE.AND P1, PT, R168.reuse, 0x4, PT ;  /* 0x00000004a800780c */ /* 0x040fe20003f25270 */
[----:B------:R-:W-:Y:S01]  /*6a50*/  @!PT LDS RZ, [RZ] ;  /* 0x00000000fffff984 */ /* 0x000fe20000000800 */
[----:B------:R-:W-:Y:S01]  /*6a60*/  @!PT LDS RZ, [RZ] ;  /* 0x00000000fffff984 */ /* 0x000fe20000000800 */
[----:B------:R-:W-:Y:S01]  /*6a70*/  @!PT LDS RZ, [RZ] ;  /* 0x00000000fffff984 */ /* 0x000fe20000000800 */
[----:B------:R-:W-:Y:S01]  /*6a80*/  @!PT LDS RZ, [RZ] ;  /* 0x00000000fffff984 */ /* 0x000fe20000000800 */
[----:B------:R5:W-:Y:S06]  /*6a90*/  MEMBAR.ALL.CTA ;  /* 0x0000000000007992 */ /* 0x000bec0000008000 */
[----:B-----5:R-:W5:Y:S01]  /*6aa0*/  FENCE.VIEW.ASYNC.S ;  /* 0x00000000000073c6 */ /* 0x020f620000000000 */
[----:B------:R-:W-:Y:S01]  /*6ab0*/  SEL R168, R168, RZ, P1 ;  /* 0x000000ffa8a87207 */ /* 0x000fe20000800000 */
[----:B-----5:R5:W-:Y:S02]  /*6ac0*/  SYNCS.ARRIVE.TRANS64.RED.A1T0 RZ, [R0+URZ], RZ ;  /* 0x000000ff00ff79a7 */ /* 0x020be400081004ff */
[----:B-----5:R-:W-:Y:S04]  /*6ad0*/  SEL R0, RZ, 0x1, P1 ;  /* 0x00000001ff007807 */ /* 0x020fe80000800000 */
[----:B--2---:R-:W-:Y:S02]  /*6ae0*/  LOP3.LUT R167, R167, R0, RZ, 0x3c, !PT ;  /* 0x00000000a7a77212 */ /* 0x004fe400078e3cff */
.L_x_115:
[----:B------:R-:W-:Y:S05]  /*6af0*/  BSYNC B1 ;  /* 0x0000000000017941 */ /* 0x000fea0003800000 */
.L_x_114:
[----:B------:R-:W-:Y:S04]  /*6b00*/  SHF.R.U32.HI R0, RZ, 0x15, R71 ;  /* 0x00000015ff007819 */ /* 0x000fe80000011647 */
[----:B------:R-:W-:Y:S01]  /*6b10*/  LOP3.LUT P1, RZ, R0, 0x3, R159, 0x48, !PT ;  /* 0x0000000300ff7812 */ /* 0x000fe2000782489f */
[----:B------:R-:W-:Y:S01]  /*6b20*/  @!UPT UIADD3 URZ, UPT, UPT, URZ, URZ, URZ ;  /* 0x000000fffffff290 */ /* 0x000fe2000fffe0ff */
[----:B----4-:R-:W-:Y:S11]  /*6b30*/  @P0 BRA `(.L_x_119) ;  /* 0x0000000000080947 */ /* 0x010ff60003800000 */
[----:B------:R-:W2:Y:S02]  /*6b40*/  SYNCS.PHASECHK.TRANS64.TRYWAIT P0, [R163+URZ+0x120], R2 ;  /* 0x00012002a30075a7 */ /* 0x000ea400080011ff */
[----:B--2---:R-:W-:Y:S05]  /*6b50*/  @!P0 BRA `(.L_x_120) ;  /* 0x0000006000d88947 */ /* 0x004fea0003800000 */
.L_x_119:
[----:B------:R-:W-:Y:S04]  /*6b60*/  BSSY.RECONVERGENT B6, `(.L_x_121) ;  /* 0x0000012000067945 */ /* 0x000fe80003800200 */
[----:B------:R-:W-:Y:S05]  /*6b70*/  @!P1 BRA `(.L_x_122) ;  /* 0x0000000000409947 */ /* 0x000fea0003800000 */
[----:B------:R-:W1:Y:S01]  /*6b80*/  LDCU.64 UR8, c[0x4][0x78] ;  /* 0x01000f00ff0877ac */ /* 0x000e620008000a00 */
[----:B------:R-:W-:Y:S01]  /*6b90*/  MOV R3, 0x0 ;  /* 0x0000000000037802 */ /* 0x000fe20000000f00 */
[----:B------:R-:W-:Y:S02]  /*6ba0*/  HFMA2 R12, -RZ, RZ, 0, 5.9604644775390625e-08 ;  /* 0x00000001ff0c7431 */ /* 0x000fe400000001ff */
[----:B------:R-:W-:Y:S02]  /*6bb0*/  IMAD.MOV.U32 R8, RZ, RZ, 0x192 ;  /* 0x00000192ff087424 */ /* 0x000fe400078e00ff */
[----:B------:R-:W-:Y:S01]  /*6bc0*/  IMAD.MOV.U32 R13, RZ, RZ, RZ ;  /* 0x000000ffff0d7224 */ /* 0x000fe200078e00ff */
[----:B------:R-:W4:Y:S01]  /*6bd0*/  LDCU.64 UR6, c[0x4][0x80] ;  /* 0x01001000ff0677ac */ /* 0x000f220008000a00 */
[----:B--2---:R-:W2:Y:S01]  /*6be0*/  LDC.64 R2, c[0x4][R3] ;  /* 0x0100000003027b82 */ /* 0x004ea20000000a00 */
[----:B------:R-:W5:Y:S01]  /*6bf0*/  LDCU.64 UR4, c[0x4][0x18] ;  /* 0x01000300ff0477ac */ /* 0x000f620008000a00 */
[----:B-1----:R-:W-:Y:S01]  /*6c00*/  MOV R5, UR9 ;  /* 0x0000000900057c02 */ /* 0x002fe20008000f00 */
[----:B------:R-:W-:Y:S01]  /*6c10*/  IMAD.U32 R4, RZ, RZ, UR8 ;  /* 0x00000008ff047e24 */ /* 0x000fe2000f8e00ff */
[----:B----4-:R-:W-:Y:S01]  /*6c20*/  MOV R7, UR7 ;  /* 0x0000000700077c02 */ /* 0x010fe20008000f00 */
[----:B------:R-:W-:Y:S01]  /*6c30*/  IMAD.U32 R6, RZ, RZ, UR6 ;  /* 0x00000006ff067e24 */ /* 0x000fe2000f8e00ff */
[----:B-----5:R-:W-:Y:S01]  /*6c40*/  MOV R11, UR5 ;  /* 0x00000005000b7c02 */ /* 0x020fe20008000f00 */
[----:B------:R-:W-:Y:S02]  /*6c50*/  IMAD.U32 R10, RZ, RZ, UR4 ;  /* 0x00000004ff0a7e24 */ /* 0x000fe4000f8e00ff */
[----:B------:R-:W-:Y:S07]  /*6c60*/  LEPC R20, `(.L_x_122) ;  /* 0x000000001014794e */ /* 0x000fee0000000000 */
[----:B--23--:R-:W-:Y:S05]  /*6c70*/  CALL.ABS.NOINC R2 ;  /* 0x0000000002007343 */ /* 0x00cfea0003c00000 */
.L_x_122:
[----:B------:R-:W-:Y:S05]  /*6c80*/  BSYNC.RECONVERGENT B6 ;  /* 0x0000000000067941 */ /* 0x000fea0003800200 */
.L_x_121:
[-C--:B------:R-:W-:Y:S01]  /*6c90*/  F2FP.F16.E5M2.UNPACK_B R74, R140.reuse ;  /* 0x0000008cff4a723e */ /* 0x080fe200020004ff */
[----:B------:R-:W-:Y:S05]  /*6ca0*/  WARPSYNC.ALL ;  /* 0x0000000000007948 */ /* 0x000fea0003800000 */
[----:B------:R-:W-:Y:S01]  /*6cb0*/  R2UR UR4, R71 ;  /* 0x00000000470472ca */ /* 0x000fe200000e0000 */
[--C-:B------:R-:W-:Y:S01]  /*6cc0*/  HADD2.F32 R72, -RZ, R74.reuse.H0_H0 ;  /* 0x2000004aff487230 */ /* 0x100fe20000004100 */
[----:B------:R-:W-:Y:S01]  /*6cd0*/  F2FP.F16.E5M2.UNPACK_B R76, R140.H1 ;  /* 0x0000008cff4c723e */ /* 0x000fe200030004ff */
[----:B------:R-:W-:Y:S01]  /*6ce0*/  HADD2.F32 R75, -RZ, R74.H1_H1 ;  /* 0x3000004aff4b7230 */ /* 0x000fe20000004100 */
[-C--:B------:R-:W-:Y:S01]  /*6cf0*/  F2FP.F16.E5M2.UNPACK_B R78, R141.reuse ;  /* 0x0000008dff4e723e */ /* 0x080fe200020004ff */
[----:B------:R-:W-:Y:S01]  /*6d00*/  BSSY.RECONVERGENT B0, `(.L_x_123) ;  /* 0x000011d000007945 */ /* 0x000fe20003800200 */
[----:B------:R-:W-:Y:S01]  /*6d10*/  F2FP.F16.E5M2.UNPACK_B R80, R141.H1 ;  /* 0x0000008dff50723e */ /* 0x000fe200030004ff */
[----:B------:R-:W-:Y:S01]  /*6d20*/  HADD2.F32 R74, -RZ, R76.H0_H0 ;  /* 0x2000004cff4a7230 */ /* 0x000fe20000004100 */
[-C--:B------:R-:W-:Y:S01]  /*6d30*/  F2FP.F16.E5M2.UNPACK_B R82, R142.reuse ;  /* 0x0000008eff52723e */ /* 0x080fe200020004ff */
[--C-:B------:R-:W-:Y:S01]  /*6d40*/  HADD2.F32 R77, -RZ, R78.reuse.H0_H0 ;  /* 0x2000004eff4d7230 */ /* 0x100fe20000004100 */
[----:B------:R-:W-:Y:S01]  /*6d50*/  F2FP.F16.E5M2.UNPACK_B R84, R142.H1 ;  /* 0x0000008eff54723e */ /* 0x000fe200030004ff */
[----:B------:R-:W-:Y:S01]  /*6d60*/  HADD2.F32 R78, -RZ, R78.H1_H1 ;  /* 0x3000004eff4e7230 */ /* 0x000fe20000004100 */
[-C--:B------:R-:W-:Y:S01]  /*6d70*/  F2FP.F16.E5M2.UNPACK_B R86, R143.reuse ;  /* 0x0000008fff56723e */ /* 0x080fe200020004ff */
[----:B-1----:R-:W3:Y:S01]  /*6d80*/  LDTM.x64 R4, tmem[UR4] ;  /* 0x00000004000479ee */ /* 0x002ee20008340000 */
[----:B------:R-:W-:Y:S01]  /*6d90*/  F2FP.F16.E5M2.UNPACK_B R88, R143.H1 ;  /* 0x0000008fff58723e */ /* 0x000fe200030004ff */
[----:B------:R-:W-:Y:S01]  /*6da0*/  HADD2.F32 R76, -RZ, R76.H1_H1 ;  /* 0x3000004cff4c7230 */ /* 0x000fe20000004100 */
[-C--:B------:R-:W-:Y:S01]  /*6db0*/  F2FP.F16.E5M2.UNPACK_B R90, R144.reuse ;  /* 0x00000090ff5a723e */ /* 0x080fe200020004ff */
[----:B------:R-:W-:Y:S01]  /*6dc0*/  HADD2.F32 R79, -RZ, R80.H0_H0 ;  /* 0x20000050ff4f7230 */ /* 0x000fe20000004100 */
[----:B------:R-:W-:Y:S01]  /*6dd0*/  F2FP.F16.E5M2.UNPACK_B R92, R144.H1 ;  /* 0x00000090ff5c723e */ /* 0x000fe200030004ff */
[--C-:B------:R-:W-:Y:S01]  /*6de0*/  HADD2.F32 R81, -RZ, R82.reuse.H0_H0 ;  /* 0x20000052ff517230 */ /* 0x100fe20000004100 */
[----:B------:R-:W-:Y:S01]  /*6df0*/  SHF.L.U32 R188, R166, 0x4, RZ ;  /* 0x00000004a6bc7819 */ /* 0x000fe200000006ff */
[----:B------:R-:W-:Y:S01]  /*6e00*/  HADD2.F32 R82, -RZ, R82.H1_H1 ;  /* 0x30000052ff527230 */ /* 0x000fe20000004100 */
[----:B------:R-:W-:Y:S01]  /*6e10*/  SHF.L.U32 R190, R165, 0x4, RZ ;  /* 0x00000004a5be7819 */ /* 0x000fe200000006ff */
[--C-:B------:R-:W-:Y:S01]  /*6e20*/  HADD2.F32 R85, -RZ, R86.reuse.H0_H0 ;  /* 0x20000056ff557230 */ /* 0x100fe20000004100 */
[C---:B------:R-:W-:Y:S01]  /*6e30*/  IADD3 R178, PT, PT, R173.reuse, R188, RZ ;  /* 0x000000bcadb27210 */ /* 0x040fe20007ffe0ff */
[----:B------:R-:W-:Y:S01]  /*6e40*/  HADD2.F32 R86, -RZ, R86.H1_H1 ;  /* 0x30000056ff567230 */ /* 0x000fe20000004100 */
[----:B------:R-:W-:Y:S01]  /*6e50*/  IADD3 R180, PT, PT, R173, R190, RZ ;  /* 0x000000beadb47210 */ /* 0x000fe20007ffe0ff */
[--C-:B------:R-:W-:Y:S01]  /*6e60*/  HADD2.F32 R89, -RZ, R90.reuse.H0_H0 ;  /* 0x2000005aff597230 */ /* 0x100fe20000004100 */
[----:B------:R-:W-:Y:S01]  /*6e70*/  SHF.L.U32 R183, R171, 0x4, RZ ;  /* 0x00000004abb77819 */ /* 0x000fe200000006ff */
[----:B------:R-:W-:Y:S01]  /*6e80*/  HADD2.F32 R90, -RZ, R90.H1_H1 ;  /* 0x3000005aff5a7230 */ /* 0x000fe20000004100 */
[----:B------:R-:W-:Y:S01]  /*6e90*/  F2FP.F16.E5M2.UNPACK_B R94, R145 ;  /* 0x00000091ff5e723e */ /* 0x000fe200020004ff */
[----:B------:R-:W-:Y:S01]  /*6ea0*/  HADD2.F32 R80, -RZ, R80.H1_H1 ;  /* 0x30000050ff507230 */ /* 0x000fe20000004100 */
[----:B------:R-:W-:Y:S01]  /*6eb0*/  F2FP.F16.E5M2.UNPACK_B R98, R146 ;  /* 0x00000092ff62723e */ /* 0x000fe200020004ff */
[----:B------:R-:W-:Y:S01]  /*6ec0*/  HADD2.F32 R83, -RZ, R84.H0_H0 ;  /* 0x20000054ff537230 */ /* 0x000fe20000004100 */
[----:B------:R-:W-:Y:S01]  /*6ed0*/  F2FP.F16.E5M2.UNPACK_B R102, R147 ;  /* 0x00000093ff66723e */ /* 0x000fe200020004ff */
[--C-:B------:R-:W-:Y:S01]  /*6ee0*/  HADD2.F32 R93, -RZ, R94.reuse.H0_H0 ;  /* 0x2000005eff5d7230 */ /* 0x100fe20000004100 */
[----:B------:R-:W-:Y:S01]  /*6ef0*/  F2FP.F16.E5M2.UNPACK_B R106, R148 ;  /* 0x00000094ff6a723e */ /* 0x000fe200020004ff */
[C---:B---3--:R-:W-:Y:S01]  /*6f00*/  FMUL R0, R70.reuse, R4 ;  /* 0x0000000446007220 */ /* 0x048fe20000400000 */
[C---:B--2---:R-:W-:Y:S01]  /*6f10*/  FMUL R2, R70.reuse, R5 ;  /* 0x0000000546027220 */ /* 0x044fe20000400000 */
[C---:B------:R-:W-:Y:S01]  /*6f20*/  FMUL R4, R70.reuse, R8 ;  /* 0x0000000846047220 */ /* 0x040fe20000400000 */
[C---:B------:R-:W-:Y:S01]  /*6f30*/  FMUL R5, R70.reuse, R9 ;  /* 0x0000000946057220 */ /* 0x040fe20000400000 */
[C---:B------:R-:W-:Y:S01]  /*6f40*/  FFMA R0, R73.reuse, R72, R0 ;  /* 0x0000004849007223 */ /* 0x040fe20000000000 */
[C---:B------:R-:W-:Y:S01]  /*6f50*/  FFMA R2, R73.reuse, R75, R2 ;  /* 0x0000004b49027223 */ /* 0x040fe20000000002 */
[C---:B------:R-:W-:Y:S01]  /*6f60*/  FMUL R8, R70.reuse, R12 ;  /* 0x0000000c46087220 */ /* 0x040fe20000400000 */
[C---:B------:R-:W-:Y:S01]  /*6f70*/  FMUL R9, R70.reuse, R13 ;  /* 0x0000000d46097220 */ /* 0x040fe20000400000 */
[C---:B------:R-:W-:Y:S01]  /*6f80*/  FMUL R12, R70.reuse, R16 ;  /* 0x00000010460c7220 */ /* 0x040fe20000400000 */
[C---:B------:R-:W-:Y:S01]  /*6f90*/  FMUL R13, R70.reuse, R17 ;  /* 0x00000011460d7220 */ /* 0x040fe20000400000 */
[C---:B------:R-:W-:Y:S01]  /*6fa0*/  FMUL R16, R70.reuse, R20 ;  /* 0x0000001446107220 */ /* 0x040fe20000400000 */
[C---:B------:R-:W-:Y:S01]  /*6fb0*/  FMUL R17, R70.reuse, R21 ;  /* 0x0000001546117220 */ /* 0x040fe20000400000 */
[----:B------:R-:W-:Y:S02]  /*6fc0*/  HADD2.F32 R94, -RZ, R94.H1_H1 ;  /* 0x3000005eff5e7230 */ /* 0x000fe40000004100 */
[C---:B------:R-:W-:Y:S01]  /*6fd0*/  FMUL R20, R70.reuse, R24 ;  /* 0x0000001846147220 */ /* 0x040fe20000400000 */
[C---:B------:R-:W-:Y:S01]  /*6fe0*/  FMUL R21, R70.reuse, R25 ;  /* 0x0000001946157220 */ /* 0x040fe20000400000 */
[--C-:B------:R-:W-:Y:S02]  /*6ff0*/  HADD2.F32 R97, -RZ, R98.reuse.H0_H0 ;  /* 0x20000062ff617230 */ /* 0x100fe40000004100 */
[C---:B------:R-:W-:Y:S01]  /*7000*/  FMUL R24, R70.reuse, R28 ;  /* 0x0000001c46187220 */ /* 0x040fe20000400000 */
[----:B------:R-:W-:Y:S02]  /*7010*/  HADD2.F32 R98, -RZ, R98.H1_H1 ;  /* 0x30000062ff627230 */ /* 0x000fe40000004100 */
[C---:B------:R-:W-:Y:S01]  /*7020*/  FMUL R25, R70.reuse, R29 ;  /* 0x0000001d46197220 */ /* 0x040fe20000400000 */
[--C-:B------:R-:W-:Y:S02]  /*7030*/  HADD2.F32 R101, -RZ, R102.reuse.H0_H0 ;  /* 0x20000066ff657230 */ /* 0x100fe40000004100 */
[C---:B------:R-:W-:Y:S01]  /*7040*/  FMUL R28, R70.reuse, R32 ;  /* 0x00000020461c7220 */ /* 0x040fe20000400000 */
[----:B------:R-:W-:Y:S02]  /*7050*/  HADD2.F32 R102, -RZ, R102.H1_H1 ;  /* 0x30000066ff667230 */ /* 0x000fe40000004100 */
[C---:B------:R-:W-:Y:S01]  /*7060*/  FMUL R29, R70.reuse, R33 ;  /* 0x00000021461d7220 */ /* 0x040fe20000400000 */
[--C-:B------:R-:W-:Y:S02]  /*7070*/  HADD2.F32 R105, -RZ, R106.reuse.H0_H0 ;  /* 0x2000006aff697230 */ /* 0x100fe40000004100 */
[C---:B------:R-:W-:Y:S01]  /*7080*/  FMUL R32, R70.reuse, R36 ;  /* 0x0000002446207220 */ /* 0x040fe20000400000 */
[----:B------:R-:W-:Y:S01]  /*7090*/  F2FP.F16.E5M2.UNPACK_B R96, R145.H1 ;  /* 0x00000091ff60723e */ /* 0x000fe200030004ff */
[----:B------:R-:W-:Y:S02]  /*70a0*/  HADD2.F32 R106, -RZ, R106.H1_H1 ;  /* 0x3000006aff6a7230 */ /* 0x000fe40000004100 */
[C---:B------:R-:W-:Y:S01]  /*70b0*/  FMUL R33, R70.reuse, R37 ;  /* 0x0000002546217220 */ /* 0x040fe20000400000 */
[C---:B------:R-:W-:Y:S01]  /*70c0*/  FMUL R36, R70.reuse, R40 ;  /* 0x0000002846247220 */ /* 0x040fe20000400000 */
[----:B------:R-:W-:Y:S01]  /*70d0*/  F2FP.F16.E5M2.UNPACK_B R100, R146.H1 ;  /* 0x00000092ff64723e */ /* 0x000fe200030004ff */
        /* <DEDUP_REMOVED lines=8> */
[----:B------:R-:W-:Y:S01]  /*7160*/  F2FP.F16.E5M2.UNPACK_B R110, R149 ;  /* 0x00000095ff6e723e */ /* 0x000fe200020004ff */
[C---:B------:R-:W-:Y:S01]  /*7170*/  FMUL R49, R70.reuse, R53 ;  /* 0x0000003546317220 */ /* 0x040fe20000400000 */
[C---:B------:R-:W-:Y:S01]  /*7180*/  FMUL R52, R70.reuse, R56 ;  /* 0x0000003846347220 */ /* 0x040fe20000400000 */
[----:B------:R-:W-:Y:S01]  /*7190*/  F2FP.F16.E5M2.UNPACK_B R112, R149.H1 ;  /* 0x00000095ff70723e */ /* 0x000fe200030004ff */
[C---:B------:R-:W-:Y:S01]  /*71a0*/  FMUL R53, R70.reuse, R57 ;  /* 0x0000003946357220 */ /* 0x040fe20000400000 */
[--C-:B------:R-:W-:Y:S02]  /*71b0*/  HADD2.F32 R109, -RZ, R110.reuse.H0_H0 ;  /* 0x2000006eff6d7230 */ /* 0x100fe40000004100 */
[C---:B------:R-:W-:Y:S01]  /*71c0*/  FMUL R56, R70.reuse, R60 ;  /* 0x0000003c46387220 */ /* 0x040fe20000400000 */
[----:B------:R-:W-:Y:S01]  /*71d0*/  F2FP.F16.E5M2.UNPACK_B R114, R150 ;  /* 0x00000096ff72723e */ /* 0x000fe200020004ff */
[----:B------:R-:W-:Y:S02]  /*71e0*/  HADD2.F32 R110, -RZ, R110.H1_H1 ;  /* 0x3000006eff6e7230 */ /* 0x000fe40000004100 */
[C---:B------:R-:W-:Y:S01]  /*71f0*/  FMUL R57, R70.reuse, R61 ;  /* 0x0000003d46397220 */ /* 0x040fe20000400000 */
[C---:B------:R-:W-:Y:S01]  /*7200*/  FMUL R60, R70.reuse, R64 ;  /* 0x00000040463c7220 */ /* 0x040fe20000400000 */
[----:B------:R-:W-:Y:S01]  /*7210*/  F2FP.F16.E5M2.UNPACK_B R116, R150.H1 ;  /* 0x00000096ff74723e */ /* 0x000fe200030004ff */
[--C-:B------:R-:W-:Y:S02]  /*7220*/  HADD2.F32 R113, -RZ, R114.reuse.H0_H0 ;  /* 0x20000072ff717230 */ /* 0x100fe40000004100 */
[C---:B------:R-:W-:Y:S01]  /*7230*/  FMUL R61, R70.reuse, R65 ;  /* 0x00000041463d7220 */ /* 0x040fe20000400000 */
[----:B------:R-:W-:Y:S02]  /*7240*/  HADD2.F32 R114, -RZ, R114.H1_H1 ;  /* 0x30000072ff727230 */ /* 0x000fe40000004100 */
[C---:B------:R-:W-:Y:S01]  /*7250*/  FMUL R3, R70.reuse, R6 ;  /* 0x0000000646037220 */ /* 0x040fe20000400000 */
[----:B------:R-:W-:Y:S01]  /*7260*/  F2FP.F16.E5M2.UNPACK_B R118, R151 ;  /* 0x00000097ff76723e */ /* 0x000fe200020004ff */
[C---:B------:R-:W-:Y:S01]  /*7270*/  FMUL R7, R70.reuse, R7 ;  /* 0x0000000746077220 */ /* 0x040fe20000400000 */
[C---:B------:R-:W-:Y:S01]  /*7280*/  FMUL R6, R70.reuse, R10 ;  /* 0x0000000a46067220 */ /* 0x040fe20000400000 */
[----:B------:R-:W-:Y:S01]  /*7290*/  F2FP.F16.E5M2.UNPACK_B R120, R151.H1 ;  /* 0x00000097ff78723e */ /* 0x000fe200030004ff */
[C---:B------:R-:W-:Y:S01]  /*72a0*/  FFMA R3, R73.reuse, R74, R3 ;  /* 0x0000004a49037223 */ /* 0x040fe20000000003 */
[C---:B------:R-:W-:Y:S01]  /*72b0*/  FFMA R7, R73.reuse, R76, R7 ;  /* 0x0000004c49077223 */ /* 0x040fe20000000007 */
[----:B------:R-:W-:Y:S01]  /*72c0*/  F2FP.F16.E5M2.UNPACK_B R122, R152 ;  /* 0x00000098ff7a723e */ /* 0x000fe200020004ff */
[C---:B------:R-:W-:Y:S01]  /*72d0*/  FFMA R4, R73.reuse, R77, R4 ;  /* 0x0000004d49047223 */ /* 0x040fe20000000004 */
[C---:B------:R-:W-:Y:S01]  /*72e0*/  FFMA R5, R73.reuse, R78, R5 ;  /* 0x0000004e49057223 */ /* 0x040fe20000000005 */
[----:B------:R-:W-:Y:S01]  /*72f0*/  F2FP.F16.E5M2.UNPACK_B R124, R152.H1 ;  /* 0x00000098ff7c723e */ /* 0x000fe200030004ff */
[----:B------:R-:W-:Y:S01]  /*7300*/  FFMA R6, R73, R79, R6 ;  /* 0x0000004f49067223 */ /* 0x000fe20000000006 */
[----:B------:R-:W-:Y:S01]  /*7310*/  F2FP.SATFINITE.E5M2.F32.PACK_AB_MERGE_C R179, R7, R3, RZ ;  /* 0x0000000307b3723e */ /* 0x000fe200048060ff */
[--C-:B------:R-:W-:Y:S02]  /*7320*/  HADD2.F32 R117, -RZ, R118.reuse.H0_H0 ;  /* 0x20000076ff757230 */ /* 0x100fe40000004100 */
[----:B------:R-:W-:Y:S01]  /*7330*/  FMUL R11, R70, R11 ;  /* 0x0000000b460b7220 */ /* 0x000fe20000400000 */
[----:B------:R-:W-:Y:S01]  /*7340*/  HADD2.F32 R118, -RZ, R118.H1_H1 ;  /* 0x30000076ff767230 */ /* 0x000fe20000004100 */
[----:B------:R-:W-:Y:S01]  /*7350*/  F2FP.SATFINITE.E5M2.F32.PACK_AB_MERGE_C R184, R2, R0, R179 ;  /* 0x0000000002b8723e */ /* 0x000fe200048060b3 */
[--C-:B------:R-:W-:Y:S01]  /*7360*/  HADD2.F32 R121, -RZ, R122.reuse.H0_H0 ;  /* 0x2000007aff797230 */ /* 0x100fe20000004100 */
[----:B------:R-:W-:Y:S01]  /*7370*/  IADD3 R179, PT, PT, R183, R178, RZ ;  /* 0x000000b2b7b37210 */ /* 0x000fe20007ffe0ff */
[C---:B------:R-:W-:Y:S01]  /*7380*/  FFMA R11, R73.reuse, R80, R11 ;  /* 0x00000050490b7223 */ /* 0x040fe2000000000b */
[C---:B------:R-:W-:Y:S01]  /*7390*/  FFMA R8, R73.reuse, R81, R8 ;  /* 0x0000005149087223 */ /* 0x040fe20000000008 */
[----:B------:R-:W-:Y:S01]  /*73a0*/  FFMA R9, R73, R82, R9 ;  /* 0x0000005249097223 */ /* 0x000fe20000000009 */
[----:B------:R-:W-:Y:S02]  /*73b0*/  HADD2.F32 R122, -RZ, R122.H1_H1 ;  /* 0x3000007aff7a7230 */ /* 0x000fe40000004100 */
[C---:B------:R-:W-:Y:S01]  /*73c0*/  FMUL R10, R70.reuse, R14 ;  /* 0x0000000e460a7220 */ /* 0x040fe20000400000 */
[----:B------:R-:W-:Y:S01]  /*73d0*/  HADD2.F32 R84, -RZ, R84.H1_H1 ;  /* 0x30000054ff547230 */ /* 0x000fe20000004100 */
[----:B------:R-:W-:Y:S01]  /*73e0*/  F2FP.SATFINITE.E5M2.F32.PACK_AB_MERGE_C R185, R11, R6, RZ ;  /* 0x000000060bb9723e */ /* 0x000fe200048060ff */
[C---:B------:R-:W-:Y:S01]  /*73f0*/  FMUL R15, R70.reuse, R15 ;  /* 0x0000000f460f7220 */ /* 0x040fe20000400000 */
[--C-:B------:R-:W-:Y:S02]  /*7400*/  HADD2.F32 R87, -RZ, R88.reuse.H0_H0 ;  /* 0x20000058ff577230 */ /* 0x100fe40000004100 */
[----:B------:R-:W-:Y:S01]  /*7410*/  FFMA R10, R73, R83, R10 ;  /* 0x00000053490a7223 */ /* 0x000fe2000000000a */
[----:B------:R-:W-:Y:S01]  /*7420*/  F2FP.SATFINITE.E5M2.F32.PACK_AB_MERGE_C R185, R5, R4, R185 ;  /* 0x0000000405b9723e */ /* 0x000fe200048060b9 */
[C---:B------:R-:W-:Y:S01]  /*7430*/  FFMA R15, R73.reuse, R84, R15 ;  /* 0x00000054490f7223 */ /* 0x040fe2000000000f */
[C---:B------:R-:W-:Y:S01]  /*7440*/  FFMA R12, R73.reuse, R85, R12 ;  /* 0x00000055490c7223 */ /* 0x040fe2000000000c */
[----:B------:R-:W-:Y:S01]  /*7450*/  FFMA R13, R73, R86, R13 ;  /* 0x00000056490d7223 */ /* 0x000fe2000000000d */
[----:B------:R-:W-:Y:S02]  /*7460*/  HADD2.F32 R88, -RZ, R88.H1_H1 ;  /* 0x30000058ff587230 */ /* 0x000fe40000004100 */
[C---:B------:R-:W-:Y:S01]  /*7470*/  FMUL R14, R70.reuse, R18 ;  /* 0x00000012460e7220 */ /* 0x040fe20000400000 */
[----:B------:R-:W-:Y:S01]  /*7480*/  F2FP.F16.E5M2.UNPACK_B R126, R153 ;  /* 0x00000099ff7e723e */ /* 0x000fe200020004ff */
[C---:B------:R-:W-:Y:S01]  /*7490*/  FMUL R19, R70.reuse, R19 ;  /* 0x0000001346137220 */ /* 0x040fe20000400000 */
[----:B------:R-:W-:Y:S01]  /*74a0*/  HADD2.F32 R91, -RZ, R92.H0_H0 ;  /* 0x2000005cff5b7230 */ /* 0x000fe20000004100 */
[----:B------:R-:W-:Y:S01]  /*74b0*/  F2FP.SATFINITE.E5M2.F32.PACK_AB_MERGE_C R186, R15, R10, RZ ;  /* 0x0000000a0fba723e */ /* 0x000fe200048060ff */
[C---:B------:R-:W-:Y:S01]  /*74c0*/  FFMA R14, R73.reuse, R87, R14 ;  /* 0x00000057490e7223 */ /* 0x040fe2000000000e */
[C---:B------:R-:W-:Y:S01]  /*74d0*/  FFMA R19, R73.reuse, R88, R19 ;  /* 0x0000005849137223 */ /* 0x040fe20000000013 */
[C---:B------:R-:W-:Y:S01]  /*74e0*/  FFMA R16, R73.reuse, R89, R16 ;  /* 0x0000005949107223 */ /* 0x040fe20000000010 */
[----:B------:R-:W-:Y:S01]  /*74f0*/  F2FP.F16.E5M2.UNPACK_B R128, R153.H1 ;  /* 0x00000099ff80723e */ /* 0x000fe200030004ff */
[----:B------:R-:W-:Y:S01]  /*7500*/  FFMA R17, R73, R90, R17 ;  /* 0x0000005a49117223 */ /* 0x000fe20000000011 */
[----:B------:R-:W-:Y:S01]  /*7510*/  F2FP.SATFINITE.E5M2.F32.PACK_AB_MERGE_C R186, R9, R8, R186 ;  /* 0x0000000809ba723e */ /* 0x000fe200048060ba */
[--C-:B------:R-:W-:Y:S01]  /*7520*/  HADD2.F32 R125, -RZ, R126.reuse.H0_H0 ;  /* 0x2000007eff7d7230 */ /* 0x100fe20000004100 */
[----:B------:R-:W-:Y:S01]  /*7530*/  F2FP.SATFINITE.E5M2.F32.PACK_AB_MERGE_C R187, R19, R14, RZ ;  /* 0x0000000e13bb723e */ /* 0x000fe200048060ff */
[----:B------:R-:W-:Y:S02]  /*7540*/  HADD2.F32 R126, -RZ, R126.H1_H1 ;  /* 0x3000007eff7e7230 */ /* 0x000fe40000004100 */
[C---:B------:R-:W-:Y:S01]  /*7550*/  FMUL R18, R70.reuse, R22 ;  /* 0x0000001646127220 */ /* 0x040fe20000400000 */
[----:B------:R-:W-:Y:S01]  /*7560*/  HADD2.F32 R92, -RZ, R92.H1_H1 ;  /* 0x3000005cff5c7230 */ /* 0x000fe20000004100 */
[----:B------:R-:W-:Y:S01]  /*7570*/  F2FP.SATFINITE.E5M2.F32.PACK_AB_MERGE_C R187, R13, R12, R187 ;  /* 0x0000000c0dbb723e */ /* 0x000fe200048060bb */
[C---:B------:R-:W-:Y:S01]  /*7580*/  FMUL R23, R70.reuse, R23 ;  /* 0x0000001746177220 */ /* 0x040fe20000400000 */
[--C-:B------:R-:W-:Y:S02]  /*7590*/  HADD2.F32 R95, -RZ, R96.reuse.H0_H0 ;  /* 0x20000060ff5f7230 */ /* 0x100fe40000004100 */
[C---:B------:R-:W-:Y:S01]  /*75a0*/  FFMA R18, R73.reuse, R91, R18 ;  /* 0x0000005b49127223 */ /* 0x040fe20000000012 */
[----:B------:R-:W-:Y:S01]  /*75b0*/  HADD2.F32 R96, -RZ, R96.H1_H1 ;  /* 0x30000060ff607230 */ /* 0x000fe20000004100 */
[----:B------:R1:W-:Y:S01]  /*75c0*/  STS.128 [R137+UR44+0x8200], R184 ;  /* 0x008200b889007988 */ /* 0x0003e20008000c2c */
[C---:B------:R-:W-:Y:S01]  /*75d0*/  FFMA R23, R73.reuse, R92, R23 ;  /* 0x0000005c49177223 */ /* 0x040fe20000000017 */
[C---:B------:R-:W-:Y:S01]  /*75e0*/  FFMA R20, R73.reuse, R93, R20 ;  /* 0x0000005d49147223 */ /* 0x040fe20000000014 */
[----:B------:R-:W-:Y:S01]  /*75f0*/  FFMA R21, R73, R94, R21 ;  /* 0x0000005e49157223 */ /* 0x000fe20000000015 */
        /* <DEDUP_REMOVED lines=20> */
[----:B------:R-:W-:Y:S02]  /*7740*/  HADD2.F32 R104, -RZ, R104.H1_H1 ;  /* 0x30000068ff687230 */ /* 0x000fe40000004100 */
        /* <DEDUP_REMOVED lines=24> */
[----:B------:R1:W-:Y:S01]  /*78d0*/  STS.128 [R178+0x8010], R192 ;  /* 0x008010c0b2007388 */ /* 0x0003e20000000c00 */
[C---:B------:R-:W-:Y:S01]  /*78e0*/  FFMA R39, R73.reuse, R108, R39 ;  /* 0x0000006c49277223 */ /* 0x040fe20000000027 */
[C---:B------:R-:W-:Y:S01]  /*78f0*/  FFMA R36, R73.reuse, R109, R36 ;  /* 0x0000006d49247223 */ /* 0x040fe20000000024 */
[----:B------:R-:W-:Y:S01]  /*7900*/  FFMA R37, R73, R110, R37 ;  /* 0x0000006e49257223 */ /* 0x000fe20000000025 */
[----:B------:R-:W-:Y:S01]  /*7910*/  FMUL R38, R70, R42 ;  /* 0x0000002a46267220 */ /* 0x000fe20000400000 */
[----:B------:R-:W-:Y:S01]  /*7920*/  ISETP.NE.AND P0, PT, R176, RZ, PT ;  /* 0x000000ffb000720c */ /* 0x000fe20003f05270 */
[C---:B------:R-:W-:Y:S01]  /*7930*/  FMUL R43, R70.reuse, R43 ;  /* 0x0000002b462b7220 */ /* 0x040fe20000400000 */
[--C-:B------:R-:W-:Y:S01]  /*7940*/  HADD2.F32 R115, -RZ, R116.reuse.H0_H0 ;  /* 0x20000074ff737230 */ /* 0x100fe20000004100 */
[----:B------:R-:W-:Y:S01]  /*7950*/  F2FP.SATFINITE.E5M2.F32.PACK_AB_MERGE_C R196, R39, R34, RZ ;  /* 0x0000002227c4723e */ /* 0x000fe200048060ff */
[C---:B------:R-:W-:Y:S01]  /*7960*/  FFMA R38, R73.reuse, R111, R38 ;  /* 0x0000006f49267223 */ /* 0x040fe20000000026 */
[C---:B------:R-:W-:Y:S01]  /*7970*/  FFMA R43, R73.reuse, R112, R43 ;  /* 0x00000070492b7223 */ /* 0x040fe2000000002b */
[----:B------:R-:W-:Y:S01]  /*7980*/  FFMA R40, R73, R113, R40 ;  /* 0x0000007149287223 */ /* 0x000fe20000000028 */
[----:B------:R-:W-:Y:S01]  /*7990*/  F2FP.SATFINITE.E5M2.F32.PACK_AB_MERGE_C R196, R33, R32, R196 ;  /* 0x0000002021c4723e */ /* 0x000fe200048060c4 */
[----:B------:R-:W-:Y:S01]  /*79a0*/  FFMA R41, R73, R114, R41 ;  /* 0x0000007249297223 */ /* 0x000fe20000000029 */
[----:B------:R-:W-:Y:S01]  /*79b0*/  HADD2.F32 R116, -RZ, R116.H1_H1 ;  /* 0x30000074ff747230 */ /* 0x000fe20000004100 */
[----:B------:R-:W-:Y:S01]  /*79c0*/  F2FP.SATFINITE.E5M2.F32.PACK_AB_MERGE_C R197, R43, R38, RZ ;  /* 0x000000262bc5723e */ /* 0x000fe200048060ff */
[C---:B------:R-:W-:Y:S01]  /*79d0*/  FMUL R42, R70.reuse, R46 ;  /* 0x0000002e462a7220 */ /* 0x040fe20000400000 */
[C---:B------:R-:W-:Y:S01]  /*79e0*/  FMUL R47, R70.reuse, R47 ;  /* 0x0000002f462f7220 */ /* 0x040fe20000400000 */
[--C-:B------:R-:W-:Y:S01]  /*79f0*/  HADD2.F32 R119, -RZ, R120.reuse.H0_H0 ;  /* 0x20000078ff777230 */ /* 0x100fe20000004100 */
[----:B------:R-:W-:Y:S01]  /*7a00*/  F2FP.SATFINITE.E5M2.F32.PACK_AB_MERGE_C R197, R37, R36, R197 ;  /* 0x0000002425c5723e */ /* 0x000fe200048060c5 */
[C---:B------:R-:W-:Y:S01]  /*7a10*/  FFMA R42, R73.reuse, R115, R42 ;  /* 0x00000073492a7223 */ /* 0x040fe2000000002a */
[C---:B------:R-:W-:Y:S01]  /*7a20*/  FFMA R47, R73.reuse, R116, R47 ;  /* 0x00000074492f7223 */ /* 0x040fe2000000002f */
[----:B------:R-:W-:Y:S01]  /*7a30*/  FFMA R44, R73, R117, R44 ;  /* 0x00000075492c7223 */ /* 0x000fe2000000002c */
[----:B------:R-:W-:Y:S01]  /*7a40*/  ISETP.NE.AND P6, PT, R189, RZ, PT ;  /* 0x000000ffbd00720c */ /* 0x000fe20003fc5270 */
[----:B------:R-:W-:Y:S01]  /*7a50*/  FFMA R45, R73, R118, R45 ;  /* 0x00000076492d7223 */ /* 0x000fe2000000002d */
[----:B------:R-:W-:Y:S01]  /*7a60*/  HADD2.F32 R120, -RZ, R120.H1_H1 ;  /* 0x30000078ff787230 */ /* 0x000fe20000004100 */
[----:B------:R-:W-:Y:S01]  /*7a70*/  F2FP.SATFINITE.E5M2.F32.PACK_AB_MERGE_C R198, R47, R42, RZ ;  /* 0x0000002a2fc6723e */ /* 0x000fe200048060ff */
[C---:B------:R-:W-:Y:S01]  /*7a80*/  FMUL R46, R70.reuse, R50 ;  /* 0x00000032462e7220 */ /* 0x040fe20000400000 */
[C---:B------:R-:W-:Y:S01]  /*7a90*/  FMUL R51, R70.reuse, R51 ;  /* 0x0000003346337220 */ /* 0x040fe20000400000 */
[--C-:B------:R-:W-:Y:S02]  /*7aa0*/  HADD2.F32 R123, -RZ, R124.reuse.H0_H0 ;  /* 0x2000007cff7b7230 */ /* 0x100fe40000004100 */
[C---:B------:R-:W-:Y:S01]  /*7ab0*/  FMUL R50, R70.reuse, R54 ;  /* 0x0000003646327220 */ /* 0x040fe20000400000 */
[C---:B------:R-:W-:Y:S01]  /*7ac0*/  FFMA R46, R73.reuse, R119, R46 ;  /* 0x00000077492e7223 */ /* 0x040fe2000000002e */
[----:B------:R-:W-:Y:S02]  /*7ad0*/  HADD2.F32 R124, -RZ, R124.H1_H1 ;  /* 0x3000007cff7c7230 */ /* 0x000fe40000004100 */
[C---:B------:R-:W-:Y:S01]  /*7ae0*/  FFMA R51, R73.reuse, R120, R51 ;  /* 0x0000007849337223 */ /* 0x040fe20000000033 */
[C---:B------:R-:W-:Y:S01]  /*7af0*/  FMUL R55, R70.reuse, R55 ;  /* 0x0000003746377220 */ /* 0x040fe20000400000 */
[C---:B------:R-:W-:Y:S01]  /*7b00*/  FFMA R48, R73.reuse, R121, R48 ;  /* 0x0000007949307223 */ /* 0x040fe20000000030 */
[C---:B------:R-:W-:Y:S01]  /*7b10*/  FFMA R49, R73.reuse, R122, R49 ;  /* 0x0000007a49317223 */ /* 0x040fe20000000031 */
[--C-:B------:R-:W-:Y:S02]  /*7b20*/  HADD2.F32 R127, -RZ, R128.reuse.H0_H0 ;  /* 0x20000080ff7f7230 */ /* 0x100fe40000004100 */
[C---:B------:R-:W-:Y:S01]  /*7b30*/  FFMA R50, R73.reuse, R123, R50 ;  /* 0x0000007b49327223 */ /* 0x040fe20000000032 */
[----:B------:R-:W-:Y:S02]  /*7b40*/  HADD2.F32 R128, -RZ, R128.H1_H1 ;  /* 0x30000080ff807230 */ /* 0x000fe40000004100 */
[C---:B------:R-:W-:Y:S01]  /*7b50*/  FMUL R54, R70.reuse, R58 ;  /* 0x0000003a46367220 */ /* 0x040fe20000400000 */
        /* <DEDUP_REMOVED lines=16> */
[----:B------:R-:W-:Y:S01]  /*7c60*/  FFMA R63, R73, R132, R63 ;  /* 0x00000084493f7223 */ /* 0x000fe2000000003f */
[----:B------:R-:W-:Y:S01]  /*7c70*/  FMUL R67, R70, R67 ;  /* 0x0000004346437220 */ /* 0x000fe20000400000 */
[----:B------:R-:W-:Y:S01]  /*7c80*/  F2FP.SATFINITE.E5M2.F32.PACK_AB_MERGE_C R199, R51, R46, RZ ;  /* 0x0000002e33c7723e */ /* 0x000fe200048060ff */
[C---:B------:R-:W-:Y:S01]  /*7c90*/  FFMA R60, R73.reuse, R133, R60 ;  /* 0x00000085493c7223 */ /* 0x040fe2000000003c */
[C---:B------:R-:W-:Y:S01]  /*7ca0*/  FFMA R61, R73.reuse, R134, R61 ;  /* 0x00000086493d7223 */ /* 0x040fe2000000003d */
[C---:B------:R-:W-:Y:S01]  /*7cb0*/  FFMA R62, R73.reuse, R135, R62 ;  /* 0x00000087493e7223 */ /* 0x040fe2000000003e */
[----:B------:R-:W-:Y:S01]  /*7cc0*/  FFMA R67, R73, R136, R67 ;  /* 0x0000008849437223 */ /* 0x000fe20000000043 */
[----:B------:R-:W-:Y:S02]  /*7cd0*/  F2FP.SATFINITE.E5M2.F32.PACK_AB_MERGE_C R198, R41, R40, R198 ;  /* 0x0000002829c6723e */ /* 0x000fe400048060c6 */
[----:B------:R-:W-:Y:S02]  /*7ce0*/  F2FP.SATFINITE.E5M2.F32.PACK_AB_MERGE_C R199, R45, R44, R199 ;  /* 0x0000002c2dc7723e */ /* 0x000fe400048060c7 */
[----:B------:R-:W-:Y:S02]  /*7cf0*/  F2FP.SATFINITE.E5M2.F32.PACK_AB_MERGE_C R200, R55, R50, RZ ;  /* 0x0000003237c8723e */ /* 0x000fe400048060ff */
[----:B------:R-:W-:Y:S01]  /*7d00*/  F2FP.SATFINITE.E5M2.F32.PACK_AB_MERGE_C R201, R59, R54, RZ ;  /* 0x000000363bc9723e */ /* 0x000fe200048060ff */
[----:B------:R1:W-:Y:S01]  /*7d10*/  STS.128 [R180+0x8020], R196 ;  /* 0x008020c4b4007388 */ /* 0x0003e20000000c00 */
[----:B------:R-:W-:Y:S02]  /*7d20*/  F2FP.SATFINITE.E5M2.F32.PACK_AB_MERGE_C R202, R63, R58, RZ ;  /* 0x0000003a3fca723e */ /* 0x000fe400048060ff */
[----:B------:R-:W-:Y:S02]  /*7d30*/  F2FP.SATFINITE.E5M2.F32.PACK_AB_MERGE_C R203, R67, R62, RZ ;  /* 0x0000003e43cb723e */ /* 0x000fe400048060ff */
[----:B------:R-:W-:Y:S02]  /*7d40*/  F2FP.SATFINITE.E5M2.F32.PACK_AB_MERGE_C R200, R49, R48, R200 ;  /* 0x0000003031c8723e */ /* 0x000fe400048060c8 */
[----:B------:R-:W-:Y:S02]  /*7d50*/  F2FP.SATFINITE.E5M2.F32.PACK_AB_MERGE_C R201, R53, R52, R201 ;  /* 0x0000003435c9723e */ /* 0x000fe400048060c9 */
[----:B------:R-:W-:Y:S02]  /*7d60*/  F2FP.SATFINITE.E5M2.F32.PACK_AB_MERGE_C R202, R57, R56, R202 ;  /* 0x0000003839ca723e */ /* 0x000fe400048060ca */
[----:B------:R-:W-:Y:S02]  /*7d70*/  F2FP.SATFINITE.E5M2.F32.PACK_AB_MERGE_C R203, R61, R60, R203 ;  /* 0x0000003c3dcb723e */ /* 0x000fe400048060cb */
[----:B------:R-:W-:Y:S02]  /*7d80*/  LEA R191, R168, UR44, 0x3 ;  /* 0x0000002ca8bf7c11 */ /* 0x000fe4000f8e18ff */
[----:B------:R-:W-:Y:S01]  /*7d90*/  @P6 SHF.L.U32 R204, R167, 0x1f, RZ ;  /* 0x0000001fa7cc6819 */ /* 0x000fe200000006ff */
[----:B------:R1:W-:Y:S01]  /*7da0*/  STS.128 [R179+0x8010], R200 ;  /* 0x008010c8b3007388 */ /* 0x0003e20000000c00 */
[----:B------:R-:W-:Y:S01]  /*7db0*/  @!PT LDS RZ, [RZ] ;  /* 0x00000000fffff984 */ /* 0x000fe20000000800 */
[----:B------:R-:W-:Y:S01]  /*7dc0*/  @!PT LDS RZ, [RZ] ;  /* 0x00000000fffff984 */ /* 0x000fe20000000800 */
[----:B------:R-:W-:Y:S01]  /*7dd0*/  @!PT LDS RZ, [RZ] ;  /* 0x00000000fffff984 */ /* 0x000fe20000000800 */
[----:B------:R-:W-:Y:S01]  /*7de0*/  @!PT LDS RZ, [RZ] ;  /* 0x00000000fffff984 */ /* 0x000fe20000000800 */
[----:B------:R2:W-:Y:S07]  /*7df0*/  MEMBAR.ALL.CTA ;  /* 0x0000000000007992 */ /* 0x0005ee0000008000 */
[----:B--2---:R-:W2:Y:S02]  /*7e00*/  FENCE.VIEW.ASYNC.S ;  /* 0x00000000000073c6 */ /* 0x004ea40000000000 */
[----:B--2---:R-:W-:Y:S06]  /*7e10*/  BAR.SYNC.DEFER_BLOCKING 0x1, 0x80 ;  /* 0x0042000000007b1d */ /* 0x004fec0000010000 */
[----:B------:R-:W-:Y:S05]  /*7e20*/  @P0 BRA `(.L_x_124) ;  /* 0x0000000000280947 */ /* 0x000fea0003800000 */
[----:B------:R-:W-:Y:S01]  /*7e30*/  UIADD3 UR4, UPT, UPT, UR44, 0x8200, URZ ;  /* 0x000082002c047890 */ /* 0x000fe2000fffe0ff */
[----:B------:R-:W-:Y:S05]  /*7e40*/  UMOV UR51, UR36 ;  /* 0x0000002400337c82 */ /* 0x000fea0008000000 */
[----:B------:R-:W-:Y:S01]  /*7e50*/  MOV R175, UR4 ;  /* 0x0000000400af7c02 */ /* 0x000fe20008000f00 */
[----:B------:R-:W-:Y:S03]  /*7e60*/  UIADD3 UR4, UP0, UPT, UR62, 0x680, URZ ;  /* 0x000006803e047890 */ /* 0x000fe6000ff1e0ff */
[----:B------:R-:W-:Y:S01]  /*7e70*/  R2UR UR48, R175 ;  /* 0x00000000af3072ca */ /* 0x000fe200000e0000 */
[----:B------:R-:W-:Y:S11]  /*7e80*/  UIADD3.X UR5, UPT, UPT, URZ, UR63, URZ, UP0, !UPT ;  /* 0x0000003fff057290 */ /* 0x000ff600087fe4ff */
[----:B------:R-:W-:Y:S01]  /*7e90*/  @!UPT UIADD3 URZ, UPT, UPT, URZ, URZ, URZ ;  /* 0x000000fffffff290 */ /* 0x000fe2000fffe0ff */
[----:B------:R2:W-:Y:S01]  /*7ea0*/  UTMASTG.3D [UR48], [UR4] ;  /* 0x00000030040073b5 */ /* 0x0005e20008010000 */
[----:B------:R0:W-:Y:S01]  /*7eb0*/  UTMACMDFLUSH ;  /* 0x00000000000079b7 */ /* 0x0001e20000000000 */
[----:B--2---:R-:W-:Y:S04]  /*7ec0*/  DEPBAR.LE SB0, 0x1 ;  /* 0x000080400000791a */ /* 0x004fe80000000000 */
.L_x_124:
[----:B------:R-:W-:Y:S05]  /*7ed0*/  BSYNC.RECONVERGENT B0 ;  /* 0x0000000000007941 */ /* 0x000fea0003800200 */
.L_x_123:
[----:B------:R-:W-:Y:S06]  /*7ee0*/  BAR.SYNC.DEFER_BLOCKING 0x1, 0x80 ;  /* 0x0042000000007b1d */ /* 0x000fec0000010000 */
[----:B------:R-:W2:Y:S01]  /*7ef0*/  @P6 SYNCS.PHASECHK.TRANS64.TRYWAIT P0, [R191+URZ+0xb0], R204 ;  /* 0x0000b0ccbf0065a7 */ /* 0x000ea200080011ff */
[----:B------:R-:W-:Y:S01]  /*7f00*/  BSSY B1, `(.L_x_125) ;  /* 0x0000023000017945 */ /* 0x000fe20003800000 */
[----:B--2---:R-:W-:Y:S03]  /*7f10*/  @P6 SEL R181, RZ, 0x1, !P0 ;  /* 0x00000001ffb56807 */ /* 0x004fe60004000000 */
[----:B------:R-:W-:Y:S05]  /*7f20*/  @!P6 BRA `(.L_x_126) ;  /* 0x000000000080e947 */ /* 0x000fea0003800000 */
[----:B------:R-:W-:Y:S01]  /*7f30*/  ISETP.NE.AND P1, PT, R182, RZ, PT ;  /* 0x000000ffb600720c */ /* 0x000fe20003f25270 */
[----:B------:R-:W-:Y:S01]  /*7f40*/  BSSY B0, `(.L_x_127) ;  /* 0x000000a000007945 */ /* 0x000fe20003800000 */
[----:B------:R-:W-:Y:S11]  /*7f50*/  ISETP.NE.AND P0, PT, R181, RZ, PT ;  /* 0x000000ffb500720c */ /* 0x000ff60003f05270 */
[----:B------:R-:W-:Y:S04]  /*7f60*/  @P1 IMAD R3, R168, 0x2000, R173 ;  /* 0x00002000a8031824 */ /* 0x000fe800078e02ad */
[C---:B------:R-:W-:Y:S01]  /*7f70*/  @P1 IMAD.IADD R6, R3.reuse, 0x1, R188 ;  /* 0x0000000103061824 */ /* 0x040fe200078e02bc */
[----:B------:R-:W-:Y:S03]  /*7f80*/  @P1 IADD3 R4, PT, PT, R3, R190, RZ ;  /* 0x000000be03041210 */ /* 0x000fe60007ffe0ff */
[----:B------:R-:W-:Y:S01]  /*7f90*/  @P1 IMAD.IADD R2, R183, 0x1, R6 ;  /* 0x00000001b7021824 */ /* 0x000fe200078e0206 */
[----:B------:R-:W-:Y:S06]  /*7fa0*/  @P0 BRA `(.L_x_128) ;  /* 0x00000000000c0947 */ /* 0x000fec0003800000 */
[----:B------:R-:W-:Y:S04]  /*7fb0*/  SHF.L.U32 R0, R167, 0x1f, RZ ;  /* 0x0000001fa7007819 */ /* 0x000fe800000006ff */
[----:B------:R-:W2:Y:S02]  /*7fc0*/  SYNCS.PHASECHK.TRANS64.TRYWAIT P0, [R191+URZ+0xb0], R0 ;  /* 0x0000b000bf0075a7 */ /* 0x000ea400080011ff */
[----:B--2---:R-:W-:Y:S05]  /*7fd0*/  @!P0 BRA `(.L_x_129) ;  /* 0x0000004c00cc8947 */ /* 0x004fea0003800000 */
.L_x_128:
[----:B------:R-:W-:Y:S05]  /*7fe0*/  BSYNC B0 ;  /* 0x0000000000007941 */ /* 0x000fea0003800000 */
.L_x_127:
[----:B------:R-:W-:Y:S01]  /*7ff0*/  ISETP.NE.AND P0, PT, R182, RZ, PT ;  /* 0x000000ffb600720c */ /* 0x000fe20003f05270 */
[----:B--2---:R-:W-:Y:S02]  /*8000*/  VIADD R191, R191, 0xd0 ;  /* 0x000000d0bfbf7836 */ /* 0x004fe40000000000 */
[----:B------:R-:W-:Y:S02]  /*8010*/  IMAD.U32 R0, RZ, RZ, UR45 ;  /* 0x0000002dff007e24 */ /* 0x000fe4000f8e00ff */
[----:B------:R-:W-:Y:S03]  /*8020*/  VIADD R168, R168, 0x1 ;  /* 0x00000001a8a87836 */ /* 0x000fe60000000000 */
[----:B------:R-:W-:Y:S05]  /*8030*/  PRMT R0, R0, 0x654, R191 ;  /* 0x0000065400007816 */ /* 0x000fea00000000bf */
[----:B------:R2:W3:Y:S04]  /*8040*/  @P0 LDS.128 R140, [R3] ;  /* 0x00000000038c0984 */ /* 0x0004e80000000c00 */
[----:B------:R2:W4:Y:S04]  /*8050*/  @P0 LDS.128 R148, [R4+0x20] ;  /* 0x0000200004940984 */ /* 0x0005280000000c00 */
        /* <DEDUP_REMOVED lines=12> */
[----:B--234-:R-:W-:Y:S02]  /*8120*/  LOP3.LUT R167, R167, R0, RZ, 0x3c, !PT ;  /* 0x00000000a7a77212 */ /* 0x01cfe400078e3cff */
.L_x_126:
[----:B------:R-:W-:Y:S05]  /*8130*/  BSYNC B1 ;  /* 0x0000000000017941 */ /* 0x000fea0003800000 */
.L_x_125:
[----:B------:R-:W-:Y:S01]  /*8140*/  VIADD R0, R71, 0x40 ;  /* 0x0000004047007836 */ /* 0x000fe20000000000 */
[----:B------:R-:W-:Y:S04]  /*8150*/  BSSY.RECONVERGENT B6, `(.L_x_130) ;  /* 0x0000015000067945 */ /* 0x000fe80003800200 */
[----:B------:R-:W-:Y:S04]  /*8160*/  SHF.R.U32.HI R0, RZ, 0x15, R0 ;  /* 0x00000015ff007819 */ /* 0x000fe80000011600 */
[----:B------:R-:W-:Y:S11]  /*8170*/  LOP3.LUT P0, RZ, R0, 0x3, R159, 0x48, !PT ;  /* 0x0000000300ff7812 */ /* 0x000ff6000780489f */
[----:B------:R-:W-:Y:S02]  /*8180*/  @!UPT UIADD3 URZ, UPT, UPT, URZ, URZ, URZ ;  /* 0x000000fffffff290 */ /* 0x000fe4000fffe0ff */
        /* <DEDUP_REMOVED lines=8> */
[----:B------:R-:W5:Y:S01]  /*8210*/  LDCU.64 UR4, c[0x4][0x18] ;  /* 0x01000300ff0477ac */ /* 0x000f620008000a00 */
[----:B--2---:R-:W-:Y:S01]  /*8220*/  MOV R5, UR9 ;  /* 0x0000000900057c02 */ /* 0x004fe20008000f00 */
[----:B------:R-:W-:Y:S01]  /*8230*/  IMAD.U32 R4, RZ, RZ, UR8 ;  /* 0x00000008ff047e24 */ /* 0x000fe2000f8e00ff */
[----:B---3--:R-:W-:Y:S01]  /*8240*/  MOV R7, UR7 ;  /* 0x0000000700077c02 */ /* 0x008fe20008000f00 */
[----:B------:R-:W-:Y:S01]  /*8250*/  IMAD.U32 R6, RZ, RZ, UR6 ;  /* 0x00000006ff067e24 */ /* 0x000fe2000f8e00ff */
[----:B-----5:R-:W-:Y:S01]  /*8260*/  MOV R11, UR5 ;  /* 0x00000005000b7c02 */ /* 0x020fe20008000f00 */
[----:B------:R-:W-:Y:S02]  /*8270*/  IMAD.U32 R10, RZ, RZ, UR4 ;  /* 0x00000004ff0a7e24 */ /* 0x000fe4000f8e00ff */
[----:B------:R-:W-:Y:S07]  /*8280*/  LEPC R20, `(.L_x_131) ;  /* 0x000000001014794e */ /* 0x000fee0000000000 */
[----:B-1--4-:R-:W-:Y:S05]  /*8290*/  CALL.ABS.NOINC R2 ;  /* 0x0000000002007343 */ /* 0x012fea0003c00000 */
.L_x_131:
[----:B------:R-:W-:Y:S05]  /*82a0*/  BSYNC.RECONVERGENT B6 ;  /* 0x0000000000067941 */ /* 0x000fea0003800200 */
.L_x_130:
[----:B------:R-:W-:Y:S01]  /*82b0*/  F2FP.F16.E5M2.UNPACK_B R4, R141 ;  /* 0x0000008dff04723e */ /* 0x000fe200020004ff */
[----:B------:R-:W-:Y:S05]  /*82c0*/  WARPSYNC.ALL ;  /* 0x0000000000007948 */ /* 0x000fea0003800000 */
[----:B------:R-:W-:Y:S01]  /*82d0*/  R2UR UR4, R71 ;  /* 0x00000000470472ca */ /* 0x000fe200000e0000 */
[--C-:B------:R-:W-:Y:S01]  /*82e0*/  HADD2.F32 R78, -RZ, R4.reuse.H0_H0 ;  /* 0x20000004ff4e7230 */ /* 0x100fe20000004100 */
[-C--:B------:R-:W-:Y:S01]  /*82f0*/  F2FP.F16.E5M2.UNPACK_B R0, R140.reuse ;  /* 0x0000008cff00723e */ /* 0x080fe200020004ff */
[----:B------:R-:W-:Y:S01]  /*8300*/  HADD2.F32 R75, -RZ, R4.H1_H1 ;  /* 0x30000004ff4b7230 */ /* 0x000fe20000004100 */
[----:B------:R-:W-:Y:S01]  /*8310*/  F2FP.F16.E5M2.UNPACK_B R4, R143 ;  /* 0x0000008fff04723e */ /* 0x000fe200020004ff */
[----:B------:R-:W-:Y:S01]  /*8320*/  BSSY.RECONVERGENT B0, `(.L_x_132) ;  /* 0x0000116000007945 */ /* 0x000fe20003800200 */
[----:B------:R-:W-:Y:S01]  /*8330*/  F2FP.F16.E5M2.UNPACK_B R3, R140.H1 ;  /* 0x0000008cff03723e */ /* 0x000fe200030004ff */
[--C-:B------:R-:W-:Y:S01]  /*8340*/  HADD2.F32 R2, -RZ, R0.reuse.H0_H0 ;  /* 0x20000000ff027230 */ /* 0x100fe20000004100 */
[----:B-1----:R-:W-:Y:S01]  /*8350*/  F2FP.F16.E5M2.UNPACK_B R127, R154 ;  /* 0x0000009aff7f723e */ /* 0x002fe200020004ff */
[----:B------:R-:W-:Y:S01]  /*8360*/  HADD2.F32 R72, -RZ, R0.H1_H1 ;  /* 0x30000000ff487230 */ /* 0x000fe20000004100 */
[----:B------:R-:W-:Y:S01]  /*8370*/  F2FP.F16.E5M2.UNPACK_B R0, R141.H1 ;  /* 0x0000008dff00723e */ /* 0x000fe200030004ff */
[--C-:B------:R-:W-:Y:S01]  /*8380*/  HADD2.F32 R74, -RZ, R3.reuse.H0_H0 ;  /* 0x20000003ff4a7230 */ /* 0x100fe20000004100 */
[----:B------:R-:W-:Y:S01]  /*8390*/  F2FP.F16.E5M2.UNPACK_B R117, R151.H1 ;  /* 0x00000097ff75723e */ /* 0x000fe200030004ff */
[----:B------:R-:W-:Y:S01]  /*83a0*/  HADD2.F32 R76, -RZ, R3.H1_H1 ;  /* 0x30000003ff4c7230 */ /* 0x000fe20000004100 */
[-C--:B------:R-:W-:Y:S01]  /*83b0*/  F2FP.F16.E5M2.UNPACK_B R3, R142.reuse ;  /* 0x0000008eff03723e */ /* 0x080fe200020004ff */
[--C-:B------:R-:W-:Y:S01]  /*83c0*/  HADD2.F32 R80, -RZ, R0.reuse.H0_H0 ;  /* 0x20000000ff507230 */ /* 0x100fe20000004100 */
[----:B------:R-:W-:Y:S01]  /*83d0*/  ISETP.NE.AND P0, PT, R176, RZ, PT ;  /* 0x000000ffb000720c */ /* 0x000fe20003f05270 */
[----:B------:R-:W-:Y:S01]  /*83e0*/  HADD2.F32 R77, -RZ, R0.H1_H1 ;  /* 0x30000000ff4d7230 */ /* 0x000fe20000004100 */
[----:B------:R-:W-:Y:S01]  /*83f0*/  F2FP.F16.E5M2.UNPACK_B R0, R142.H1 ;  /* 0x0000008eff00723e */ /* 0x000fe200030004ff */
[--C-:B------:R-:W-:Y:S01]  /*8400*/  HADD2.F32 R82, -RZ, R3.reuse.H0_H0 ;  /* 0x20000003ff527230 */ /* 0x100fe20000004100 */
[----:B------:R-:W-:Y:S01]  /*8410*/  ISETP.NE.AND P6, PT, R189, RZ, PT ;  /* 0x000000ffbd00720c */ /* 0x000fe20003fc5270 */
[----:B------:R-:W-:Y:S01]  /*8420*/  HADD2.F32 R79, -RZ, R3.H1_H1 ;  /* 0x30000003ff4f7230 */ /* 0x000fe20000004100 */
[----:B------:R-:W-:Y:S01]  /*8430*/  F2FP.F16.E5M2.UNPACK_B R3, R143.H1 ;  /* 0x0000008fff03723e */ /* 0x000fe200030004ff */
[--C-:B------:R-:W-:Y:S02]  /*8440*/  HADD2.F32 R84, -RZ, R0.reuse.H0_H0 ;  /* 0x20000000ff547230 */ /* 0x100fe40000004100 */
[----:B------:R-:W-:Y:S01]  /*8450*/  HADD2.F32 R81, -RZ, R0.H1_H1 ;  /* 0x30000000ff517230 */ /* 0x000fe20000004100 */
[-C--:B------:R-:W-:Y:S01]  /*8460*/  F2FP.F16.E5M2.UNPACK_B R0, R144.reuse ;  /* 0x00000090ff00723e */ /* 0x080fe200020004ff */
[--C-:B------:R-:W-:Y:S02]  /*8470*/  HADD2.F32 R86, -RZ, R4.reuse.H0_H0 ;  /* 0x20000004ff567230 */ /* 0x100fe40000004100 */
[----:B------:R-:W-:Y:S01]  /*8480*/  HADD2.F32 R83, -RZ, R4.H1_H1 ;  /* 0x30000004ff537230 */ /* 0x000fe20000004100 */
[-C--:B------:R-:W-:Y:S01]  /*8490*/  F2FP.F16.E5M2.UNPACK_B R4, R145.reuse ;  /* 0x00000091ff04723e */ /* 0x080fe200020004ff */
[--C-:B------:R-:W-:Y:S02]  /*84a0*/  HADD2.F32 R90, -RZ, R0.reuse.H0_H0 ;  /* 0x20000000ff5a7230 */ /* 0x100fe40000004100 */
[----:B------:R-:W-:Y:S01]  /*84b0*/  HADD2.F32 R87, -RZ, R0.H1_H1 ;  /* 0x30000000ff577230 */ /* 0x000fe20000004100 */
[----:B------:R-:W-:Y:S01]  /*84c0*/  F2FP.F16.E5M2.UNPACK_B R0, R145.H1 ;  /* 0x00000091ff00723e */ /* 0x000fe200030004ff */
[--C-:B------:R-:W-:Y:S02]  /*84d0*/  HADD2.F32 R88, -RZ, R3.reuse.H0_H0 ;  /* 0x20000003ff587230 */ /* 0x100fe40000004100 */
[----:B------:R-:W-:Y:S01]  /*84e0*/  HADD2.F32 R85, -RZ, R3.H1_H1 ;  /* 0x30000003ff557230 */ /* 0x000fe20000004100 */
[----:B------:R-:W-:Y:S01]  /*84f0*/  F2FP.F16.E5M2.UNPACK_B R3, R144.H1 ;  /* 0x00000090ff03723e */ /* 0x000fe200030004ff */
[--C-:B------:R-:W-:Y:S02]  /*8500*/  HADD2.F32 R96, -RZ, R0.reuse.H0_H0 ;  /* 0x20000000ff607230 */ /* 0x100fe40000004100 */
[----:B------:R-:W-:Y:S01]  /*8510*/  HADD2.F32 R93, -RZ, R0.H1_H1 ;  /* 0x30000000ff5d7230 */ /* 0x000fe20000004100 */
[-C--:B------:R-:W-:Y:S01]  /*8520*/  F2FP.F16.E5M2.UNPACK_B R0, R146.reuse.H1 ;  /* 0x00000092ff00723e */ /* 0x080fe200030004ff */
[--C-:B------:R-:W-:Y:S02]  /*8530*/  HADD2.F32 R94, -RZ, R4.reuse.H0_H0 ;  /* 0x20000004ff5e7230 */ /* 0x100fe40000004100 */
[----:B------:R-:W-:Y:S01]  /*8540*/  HADD2.F32 R91, -RZ, R4.H1_H1 ;  /* 0x30000004ff5b7230 */ /* 0x000fe20000004100 */
[----:B------:R-:W-:Y:S01]  /*8550*/  F2FP.F16.E5M2.UNPACK_B R4, R147 ;  /* 0x00000093ff04723e */ /* 0x000fe200020004ff */
[--C-:B------:R-:W-:Y:S02]  /*8560*/  HADD2.F32 R92, -RZ, R3.reuse.H0_H0 ;  /* 0x20000003ff5c7230 */ /* 0x100fe40000004100 */
[----:B------:R-:W-:Y:S01]  /*8570*/  HADD2.F32 R89, -RZ, R3.H1_H1 ;  /* 0x30000003ff597230 */ /* 0x000fe20000004100 */
[----:B------:R-:W-:Y:S01]  /*8580*/  F2FP.F16.E5M2.UNPACK_B R3, R146 ;  /* 0x00000092ff03723e */ /* 0x000fe200020004ff */
[--C-:B------:R-:W-:Y:S02]  /*8590*/  HADD2.F32 R100, -RZ, R0.reuse.H0_H0 ;  /* 0x20000000ff647230 */ /* 0x100fe40000004100 */
[----:B------:R-:W-:Y:S01]  /*85a0*/  HADD2.F32 R97, -RZ, R0.H1_H1 ;  /* 0x30000000ff617230 */ /* 0x000fe20000004100 */
[-C--:B------:R-:W-:Y:S01]  /*85b0*/  F2FP.F16.E5M2.UNPACK_B R0, R148.reuse ;  /* 0x00000094ff00723e */ /* 0x080fe200020004ff */
[--C-:B------:R-:W-:Y:S02]  /*85c0*/  HADD2.F32 R102, -RZ, R4.reuse.H0_H0 ;  /* 0x20000004ff667230 */ /* 0x100fe40000004100 */
[----:B------:R-:W-:Y:S01]  /*85d0*/  HADD2.F32 R99, -RZ, R4.H1_H1 ;  /* 0x30000004ff637230 */ /* 0x000fe20000004100 */
[----:B------:R-:W-:Y:S01]  /*85e0*/  F2FP.F16.E5M2.UNPACK_B R4, R149 ;  /* 0x00000095ff04723e */ /* 0x000fe200020004ff */
[--C-:B------:R-:W-:Y:S02]  /*85f0*/  HADD2.F32 R98, -RZ, R3.reuse.H0_H0 ;  /* 0x20000003ff627230 */ /* 0x100fe40000004100 */
[----:B------:R-:W-:Y:S01]  /*8600*/  HADD2.F32 R95, -RZ, R3.H1_H1 ;  /* 0x30000003ff5f7230 */ /* 0x000fe20000004100 */
[----:B------:R-:W-:Y:S01]  /*8610*/  F2FP.F16.E5M2.UNPACK_B R3, R147.H1 ;  /* 0x00000093ff03723e */ /* 0x000fe200030004ff */
[--C-:B------:R-:W-:Y:S02]  /*8620*/  HADD2.F32 R106, -RZ, R0.reuse.H0_H0 ;  /* 0x20000000ff6a7230 */ /* 0x100fe40000004100 */
[----:B------:R-:W-:Y:S01]  /*8630*/  HADD2.F32 R103, -RZ, R0.H1_H1 ;  /* 0x30000000ff677230 */ /* 0x000fe20000004100 */
[----:B------:R-:W-:Y:S01]  /*8640*/  F2FP.F16.E5M2.UNPACK_B R0, R148.H1 ;  /* 0x00000094ff00723e */ /* 0x000fe200030004ff */
[--C-:B------:R-:W-:Y:S02]  /*8650*/  HADD2.F32 R110, -RZ, R4.reuse.H0_H0 ;  /* 0x20000004ff6e7230 */ /* 0x100fe40000004100 */
[----:B------:R-:W-:Y:S02]  /*8660*/  HADD2.F32 R107, -RZ, R4.H1_H1 ;  /* 0x30000004ff6b7230 */ /* 0x000fe40000004100 */
[--C-:B------:R-:W-:Y:S01]  /*8670*/  HADD2.F32 R104, -RZ, R3.reuse.H0_H0 ;  /* 0x20000003ff687230 */ /* 0x100fe20000004100 */
[----:B------:R-:W1:Y:S01]  /*8680*/  LDTM.x64 R4, tmem[UR4+0x40] ;  /* 0x00004004000479ee */ /* 0x000e620008340000 */
[----:B------:R-:W-:Y:S01]  /*8690*/  HADD2.F32 R101, -RZ, R3.H1_H1 ;  /* 0x30000003ff657230 */ /* 0x000fe20000004100 */
[----:B------:R-:W-:Y:S01]  /*86a0*/  F2FP.F16.E5M2.UNPACK_B R3, R149.H1 ;  /* 0x00000095ff03723e */ /* 0x000fe200030004ff */
        /* <DEDUP_REMOVED lines=14> */
[----:B------:R-:W-:Y:S01]  /*8790*/  F2FP.F16.E5M2.UNPACK_B R0, R152.H1 ;  /* 0x00000098ff00723e */ /* 0x000fe200030004ff */
[--C-:B------:R-:W-:Y:S02]  /*87a0*/  HADD2.F32 R122, -RZ, R3.reuse.H0_H0 ;  /* 0x20000003ff7a7230 */ /* 0x100fe40000004100 */
[C---:B-1----:R-:W-:Y:S01]  /*87b0*/  FMUL R7, R70.reuse, R7 ;  /* 0x0000000746077220 */ /* 0x042fe20000400000 */
        /* <DEDUP_REMOVED lines=10> */
[C---:B------:R-:W-:Y:S01]  /*8860*/  FMUL R0, R70.reuse, R4 ;  /* 0x0000000446007220 */ /* 0x040fe20000400000 */
[--C-:B------:R-:W-:Y:S01]  /*8870*/  HADD2.F32 R130, -RZ, R127.reuse.H0_H0 ;  /* 0x2000007fff827230 */ /* 0x100fe20000004100 */
[----:B------:R-:W-:Y:S01]  /*8880*/  F2FP.F16.E5M2.UNPACK_B R4, R155 ;  /* 0x0000009bff04723e */ /* 0x000fe200020004ff */
[----:B------:R-:W-:Y:S02]  /*8890*/  HADD2.F32 R127, -RZ, R127.H1_H1 ;  /* 0x3000007fff7f7230 */ /* 0x000fe40000004100 */
[C---:B------:R-:W-:Y:S01]  /*88a0*/  FFMA R0, R73.reuse, R2, R0 ;  /* 0x0000000249007223 */ /* 0x040fe20000000000 */
[C---:B------:R-:W-:Y:S01]  /*88b0*/  FMUL R2, R70.reuse, R5 ;  /* 0x0000000546027220 */ /* 0x040fe20000400000 */
[--C-:B------:R-:W-:Y:S01]  /*88c0*/  HADD2.F32 R132, -RZ, R3.reuse.H0_H0 ;  /* 0x20000003ff847230 */ /* 0x100fe20000004100 */
[----:B------:R-:W-:Y:S01]  /*88d0*/  F2FP.F16.E5M2.UNPACK_B R5, R155.H1 ;  /* 0x0000009bff05723e */ /* 0x000fe200030004ff */
[----:B------:R-:W-:Y:S02]  /*88e0*/  HADD2.F32 R129, -RZ, R3.H1_H1 ;  /* 0x30000003ff817230 */ /* 0x000fe40000004100 */
[C---:B------:R-:W-:Y:S01]  /*88f0*/  FFMA R2, R73.reuse, R72, R2 ;  /* 0x0000004849027223 */ /* 0x040fe20000000002 */
[--C-:B------:R-:W-:Y:S02]  /*8900*/  HADD2.F32 R72, -RZ, R4.reuse.H0_H0 ;  /* 0x20000004ff487230 */ /* 0x100fe40000004100 */
[C---:B------:R-:W-:Y:S01]  /*8910*/  FMUL R3, R70.reuse, R6 ;  /* 0x0000000646037220 */ /* 0x040fe20000400000 */
[----:B------:R-:W-:Y:S02]  /*8920*/  HADD2.F32 R131, -RZ, R4.H1_H1 ;  /* 0x30000004ff837230 */ /* 0x000fe40000004100 */
[C---:B------:R-:W-:Y:S01]  /*8930*/  FMUL R4, R70.reuse, R9 ;  /* 0x0000000946047220 */ /* 0x040fe20000400000 */
[--C-:B------:R-:W-:Y:S02]  /*8940*/  HADD2.F32 R133, -RZ, R5.reuse.H1_H1 ;  /* 0x30000005ff857230 */ /* 0x100fe40000004100 */
[C---:B------:R-:W-:Y:S01]  /*8950*/  FFMA R3, R73.reuse, R74, R3 ;  /* 0x0000004a49037223 */ /* 0x040fe20000000003 */
[----:B------:R-:W-:Y:S01]  /*8960*/  FFMA R7, R73, R76, R7 ;  /* 0x0000004c49077223 */ /* 0x000fe20000000007 */
[----:B------:R-:W-:Y:S02]  /*8970*/  HADD2.F32 R74, -RZ, R5.H0_H0 ;  /* 0x20000005ff4a7230 */ /* 0x000fe40000004100 */
[C---:B------:R-:W-:Y:S01]  /*8980*/  FMUL R5, R70.reuse, R10 ;  /* 0x0000000a46057220 */ /* 0x040fe20000400000 */
[C---:B------:R-:W-:Y:S01]  /*8990*/  FMUL R6, R70.reuse, R11 ;  /* 0x0000000b46067220 */ /* 0x040fe20000400000 */
[C---:B------:R-:W-:Y:S01]  /*89a0*/  FMUL R11, R70.reuse, R16 ;  /* 0x00000010460b7220 */ /* 0x040fe20000400000 */
[----:B------:R-:W-:Y:S01]  /*89b0*/  F2FP.SATFINITE.E5M2.F32.PACK_AB_MERGE_C R135, R7, R3, RZ ;  /* 0x000000030787723e */ /* 0x000fe200048060ff */
[C---:B------:R-:W-:Y:S01]  /*89c0*/  FMUL R3, R70.reuse, R8 ;  /* 0x0000000846037220 */ /* 0x040fe20000400000 */
[C---:B------:R-:W-:Y:S01]  /*89d0*/  FMUL R7, R70.reuse, R12 ;  /* 0x0000000c46077220 */ /* 0x040fe20000400000 */
[C---:B------:R-:W-:Y:S01]  /*89e0*/  FMUL R8, R70.reuse, R13 ;  /* 0x0000000d46087220 */ /* 0x040fe20000400000 */
[C---:B------:R-:W-:Y:S01]  /*89f0*/  FMUL R12, R70.reuse, R17 ;  /* 0x00000011460c7220 */ /* 0x040fe20000400000 */
[C---:B------:R-:W-:Y:S01]  /*8a00*/  FFMA R3, R73.reuse, R78, R3 ;  /* 0x0000004e49037223 */ /* 0x040fe20000000003 */
[C---:B------:R-:W-:Y:S01]  /*8a10*/  FFMA R4, R73.reuse, R75, R4 ;  /* 0x0000004b49047223 */ /* 0x040fe20000000004 */
[C---:B------:R-:W-:Y:S01]  /*8a20*/  FFMA R5, R73.reuse, R80, R5 ;  /* 0x0000005049057223 */ /* 0x040fe20000000005 */
[C---:B------:R-:W-:Y:S01]  /*8a30*/  FFMA R6, R73.reuse, R77, R6 ;  /* 0x0000004d49067223 */ /* 0x040fe20000000006 */
[C---:B------:R-:W-:Y:S01]  /*8a40*/  FFMA R7, R73.reuse, R82, R7 ;  /* 0x0000005249077223 */ /* 0x040fe20000000007 */
[C---:B------:R-:W-:Y:S01]  /*8a50*/  FFMA R8, R73.reuse, R79, R8 ;  /* 0x0000004f49087223 */ /* 0x040fe20000000008 */
[C---:B------:R-:W-:Y:S01]  /*8a60*/  FMUL R16, R70.reuse, R21 ;  /* 0x0000001546107220 */ /* 0x040fe20000400000 */
[----:B------:R-:W-:Y:S01]  /*8a70*/  FMUL R9, R70, R14 ;  /* 0x0000000e46097220 */ /* 0x000fe20000400000 */
[----:B------:R-:W-:Y:S01]  /*8a80*/  F2FP.SATFINITE.E5M2.F32.PACK_AB_MERGE_C R5, R6, R5, RZ ;  /* 0x000000050605723e */ /* 0x000fe200048060ff */
[C---:B------:R-:W-:Y:S01]  /*8a90*/  FMUL R10, R70.reuse, R15 ;  /* 0x0000000f460a7220 */ /* 0x040fe20000400000 */
[C---:B------:R-:W-:Y:S01]  /*8aa0*/  FMUL R15, R70.reuse, R20 ;  /* 0x00000014460f7220 */ /* 0x040fe20000400000 */
[C---:B------:R-:W-:Y:S01]  /*8ab0*/  FFMA R9, R73.reuse, R84, R9 ;  /* 0x0000005449097223 */ /* 0x040fe20000000009 */
[C---:B------:R-:W-:Y:S01]  /*8ac0*/  FMUL R20, R70.reuse, R25 ;  /* 0x0000001946147220 */ /* 0x040fe20000400000 */
[C---:B------:R-:W-:Y:S01]  /*8ad0*/  FFMA R10, R73.reuse, R81, R10 ;  /* 0x00000051490a7223 */ /* 0x040fe2000000000a */
[C---:B------:R-:W-:Y:S01]  /*8ae0*/  FFMA R11, R73.reuse, R86, R11 ;  /* 0x00000056490b7223 */ /* 0x040fe2000000000b */
[C---:B------:R-:W-:Y:S01]  /*8af0*/  FFMA R12, R73.reuse, R83, R12 ;  /* 0x00000053490c7223 */ /* 0x040fe2000000000c */
[C---:B------:R-:W-:Y:S01]  /*8b00*/  FMUL R13, R70.reuse, R18 ;  /* 0x00000012460d7220 */ /* 0x040fe20000400000 */
[----:B------:R-:W-:Y:S01]  /*8b10*/  FMUL R14, R70, R19 ;  /* 0x00000013460e7220 */ /* 0x000fe20000400000 */
[----:B------:R-:W-:Y:S01]  /*8b20*/  F2FP.SATFINITE.E5M2.F32.PACK_AB_MERGE_C R9, R10, R9, RZ ;  /* 0x000000090a09723e */ /* 0x000fe200048060ff */
[C---:B------:R-:W-:Y:S01]  /*8b30*/  FMUL R19, R70.reuse, R24 ;  /* 0x0000001846137220 */ /* 0x040fe20000400000 */
        /* <DEDUP_REMOVED lines=17> */
[----:B------:R-:W-:Y:S01]  /*8c50*/  FMUL R27, R70, R32 ;  /* 0x00000020461b7220 */ /* 0x000fe20000400000 */
[C---:B------:R-:W-:Y:S01]  /*8c60*/  FFMA R21, R73.reuse, R96, R21 ;  /* 0x0000006049157223 */ /* 0x040fe20000000015 */
[C---:B------:R-:W-:Y:S01]  /*8c70*/  FFMA R22, R73.reuse, R93, R22 ;  /* 0x0000005d49167223 */ /* 0x040fe20000000016 */
[----:B------:R-:W-:Y:S01]  /*8c80*/  F2FP.SATFINITE.E5M2.F32.PACK_AB_MERGE_C R16, R16, R15, R17 ;  /* 0x0000000f1010723e */ /* 0x000fe20004806011 */
[C---:B------:R-:W-:Y:S01]  /*8c90*/  FFMA R23, R73.reuse, R98, R23 ;  /* 0x0000006249177223 */ /* 0x040fe20000000017 */
[C---:B------:R-:W-:Y:S01]  /*8ca0*/  FFMA R24, R73.reuse, R95, R24 ;  /* 0x0000005f49187223 */ /* 0x040fe20000000018 */
[----:B------:R-:W-:Y:S01]  /*8cb0*/  FMUL R32, R70, R37 ;  /* 0x0000002546207220 */ /* 0x000fe20000400000 */
[----:B------:R-:W-:Y:S01]  /*8cc0*/  F2FP.SATFINITE.E5M2.F32.PACK_AB_MERGE_C R21, R22, R21, RZ ;  /* 0x000000151615723e */ /* 0x000fe200048060ff */
[C---:B------:R-:W-:Y:S01]  /*8cd0*/  FMUL R25, R70.reuse, R30 ;  /* 0x0000001e46197220 */ /* 0x040fe20000400000 */
[C---:B------:R-:W-:Y:S01]  /*8ce0*/  FMUL R26, R70.reuse, R31 ;  /* 0x0000001f461a7220 */ /* 0x040fe20000400000 */
[----:B------:R-:W-:Y:S01]  /*8cf0*/  FMUL R31, R70, R36 ;  /* 0x00000024461f7220 */ /* 0x000fe20000400000 */
[----:B------:R-:W-:Y:S01]  /*8d00*/  F2FP.SATFINITE.E5M2.F32.PACK_AB_MERGE_C R17, R20, R19, R21 ;  /* 0x000000131411723e */ /* 0x000fe20004806015 */
        /* <DEDUP_REMOVED lines=8> */
[----:B------:R-:W-:Y:S01]  /*8d90*/  FMUL R35, R70, R40 ;  /* 0x0000002846237220 */ /* 0x000fe20000400000 */
[C---:B------:R-:W-:Y:S01]  /*8da0*/  FFMA R29, R73.reuse, R104, R29 ;  /* 0x00000068491d7223 */ /* 0x040fe2000000001d */
[----:B------:R-:W-:Y:S01]  /*8db0*/  F2FP.SATFINITE.E5M2.F32.PACK_AB_MERGE_C R18, R24, R23, R18 ;  /* 0x000000171812723e */ /* 0x000fe20004806012 */
        /* <DEDUP_REMOVED lines=22> */
[C---:B------:R-:W-:Y:S01]  /*8f20*/  FMUL R41, R70.reuse, R46 ;  /* 0x0000002e46297220 */ /* 0x040fe20000400000 */
[C---:B------:R-:W-:Y:S01]  /*8f30*/  FMUL R42, R70.reuse, R47 ;  /* 0x0000002f462a7220 */ /* 0x040fe20000400000 */
        /* <DEDUP_REMOVED lines=8> */
[C---:B------:R-:W-:Y:S01]  /*8fc0*/  FMUL R47, R70.reuse, R52 ;  /* 0x00000034462f7220 */ /* 0x040fe20000400000 */
[C---:B------:R-:W-:Y:S01]  /*8fd0*/  FFMA R44, R73.reuse, R115, R44 ;  /* 0x00000073492c7223 */ /* 0x040fe2000000002c */
[C---:B------:R-:W-:Y:S01]  /*8fe0*/  FMUL R48, R70.reuse, R53 ;  /* 0x0000003546307220 */ /* 0x040fe20000400000 */
        /* <DEDUP_REMOVED lines=8> */
[C---:B------:R-:W-:Y:S01]  /*9070*/  FFMA R45, R73.reuse, R120, R45 ;  /* 0x00000078492d7223 */ /* 0x040fe2000000002d */
[C---:B------:R-:W-:Y:S01]  /*9080*/  FMUL R59, R70.reuse, R64 ;  /* 0x00000040463b7220 */ /* 0x040fe20000400000 */
[C---:B------:R-:W-:Y:S01]  /*9090*/  FMUL R60, R70.reuse, R65 ;  /* 0x00000041463c7220 */ /* 0x040fe20000400000 */
[C---:B------:R-:W-:Y:S01]  /*90a0*/  FMUL R61, R70.reuse, R66 ;  /* 0x00000042463d7220 */ /* 0x040fe20000400000 */
[----:B------:R-:W-:Y:S01]  /*90b0*/  FMUL R62, R70, R67 ;  /* 0x00000043463e7220 */ /* 0x000fe20000400000 */
[C---:B------:R-:W-:Y:S01]  /*90c0*/  FFMA R46, R73.reuse, R117, R46 ;  /* 0x00000075492e7223 */ /* 0x040fe2000000002e */
[----:B------:R-:W-:Y:S01]  /*90d0*/  F2FP.SATFINITE.E5M2.F32.PACK_AB_MERGE_C R64, R2, R0, R135 ;  /* 0x000000000240723e */ /* 0x000fe20004806087 */
[C---:B------:R-:W-:Y:S01]  /*90e0*/  FFMA R47, R73.reuse, R122, R47 ;  /* 0x0000007a492f7223 */ /* 0x040fe2000000002f */
[----:B------:R-:W-:Y:S01]  /*90f0*/  F2FP.SATFINITE.E5M2.F32.PACK_AB_MERGE_C R65, R4, R3, R5 ;  /* 0x000000030441723e */ /* 0x000fe20004806005 */
[C---:B------:R-:W-:Y:S01]  /*9100*/  FFMA R48, R73.reuse, R119, R48 ;  /* 0x0000007749307223 */ /* 0x040fe20000000030 */
[----:B------:R-:W-:Y:S01]  /*9110*/  F2FP.SATFINITE.E5M2.F32.PACK_AB_MERGE_C R66, R8, R7, R9 ;  /* 0x000000070842723e */ /* 0x000fe20004806009 */
[C---:B------:R-:W-:Y:S01]  /*9120*/  FFMA R49, R73.reuse, R124, R49 ;  /* 0x0000007c49317223 */ /* 0x040fe20000000031 */
[----:B------:R-:W-:Y:S01]  /*9130*/  F2FP.SATFINITE.E5M2.F32.PACK_AB_MERGE_C R67, R12, R11, R13 ;  /* 0x0000000b0c43723e */ /* 0x000fe2000480600d */
[----:B------:R-:W-:Y:S01]  /*9140*/  FMUL R53, R70, R58 ;  /* 0x0000003a46357220 */ /* 0x000fe20000400000 */
[C---:B------:R-:W-:Y:S01]  /*9150*/  FFMA R50, R73.reuse, R121, R50 ;  /* 0x0000007949327223 */ /* 0x040fe20000000032 */
[C---:B------:R-:W-:Y:S01]  /*9160*/  FFMA R51, R73.reuse, R126, R51 ;  /* 0x0000007e49337223 */ /* 0x040fe20000000033 */
[C---:B------:R-:W-:Y:S01]  /*9170*/  FFMA R52, R73.reuse, R123, R52 ;  /* 0x0000007b49347223 */ /* 0x040fe20000000034 */
[----:B------:R1:W-:Y:S01]  /*9180*/  STS.128 [R137+UR44+0xa200], R64 ;  /* 0x00a2004089007988 */ /* 0x0003e20008000c2c */
[C---:B------:R-:W-:Y:S01]  /*9190*/  FFMA R53, R73.reuse, R128, R53 ;  /* 0x0000008049357223 */ /* 0x040fe20000000035 */
[----:B------:R-:W-:Y:S01]  /*91a0*/  F2FP.SATFINITE.E5M2.F32.PACK_AB_MERGE_C R37, R38, R37, RZ ;  /* 0x000000252625723e */ /* 0x000fe200048060ff */
[C---:B------:R-:W-:Y:S01]  /*91b0*/  FFMA R54, R73.reuse, R125, R54 ;  /* 0x0000007d49367223 */ /* 0x040fe20000000036 */
[----:B------:R-:W-:Y:S01]  /*91c0*/  FMUL R58, R70, R63 ;  /* 0x0000003f463a7220 */ /* 0x000fe20000400000 */
[C---:B------:R-:W-:Y:S01]  /*91d0*/  FFMA R55, R73.reuse, R130, R55 ;  /* 0x0000008249377223 */ /* 0x040fe20000000037 */
[C---:B------:R-:W-:Y:S01]  /*91e0*/  FFMA R56, R73.reuse, R127, R56 ;  /* 0x0000007f49387223 */ /* 0x040fe20000000038 */
[C---:B------:R-:W-:Y:S01]  /*91f0*/  FFMA R57, R73.reuse, R132, R57 ;  /* 0x0000008449397223 */ /* 0x040fe20000000039 */
[----:B------:R1:W-:Y:S01]  /*9200*/  STS.128 [R178+0xa010], R16 ;  /* 0x00a01010b2007388 */ /* 0x0003e20000000c00 */
[----:B------:R-:W-:Y:S01]  /*9210*/  F2FP.SATFINITE.E5M2.F32.PACK_AB_MERGE_C R33, R36, R35, R37 ;  /* 0x000000232421723e */ /* 0x000fe20004806025 */
[C---:B------:R-:W-:Y:S01]  /*9220*/  FFMA R58, R73.reuse, R129, R58 ;  /* 0x00000081493a7223 */ /* 0x040fe2000000003a */
[----:B------:R-:W-:Y:S01]  /*9230*/  F2FP.SATFINITE.E5M2.F32.PACK_AB_MERGE_C R34, R42, R41, RZ ;  /* 0x000000292a22723e */ /* 0x000fe200048060ff */
[C---:B------:R-:W-:Y:S01]  /*9240*/  FFMA R59, R73.reuse, R72, R59 ;  /* 0x00000048493b7223 */ /* 0x040fe2000000003b */
[----:B------:R-:W-:Y:S01]  /*9250*/  F2FP.SATFINITE.E5M2.F32.PACK_AB_MERGE_C R35, R46, R45, RZ ;  /* 0x0000002d2e23723e */ /* 0x000fe200048060ff */
        /* <DEDUP_REMOVED lines=25> */
[----:B------:R-:W-:Y:S02]  /*93f0*/  UIADD3 UR4, UP0, UPT, UR62, 0x680, URZ ;  /* 0x000006803e047890 */ /* 0x000fe4000ff1e0ff */
[----:B------:R-:W-:Y:S02]  /*9400*/  UIADD3 UR9, UPT, UPT, UR49, 0x40, URZ ;  /* 0x0000004031097890 */ /* 0x000fe4000fffe0ff */
[----:B------:R-:W-:Y:S02]  /*9410*/  UIADD3 UR8, UPT, UPT, UR44, 0xa200, URZ ;  /* 0x0000a2002c087890 */ /* 0x000fe4000fffe0ff */
[----:B------:R-:W-:Y:S01]  /*9420*/  UIADD3.X UR5, UPT, UPT, URZ, UR63, URZ, UP0, !UPT ;  /* 0x0000003fff057290 */ /* 0x000fe200087fe4ff */
[----:B------:R-:W-:Y:S01]  /*9430*/  UMOV UR10, UR50 ;  /* 0x00000032000a7c82 */ /* 0x000fe20008000000 */
[----:B------:R-:W-:Y:S07]  /*9440*/  UMOV UR11, UR36 ;  /* 0x00000024000b7c82 */ /* 0x000fee0008000000 */
[----:B------:R2:W-:Y:S01]  /*9450*/  UTMASTG.3D [UR8], [UR4] ;  /* 0x00000008040073b5 */ /* 0x0005e20008010000 */
[----:B------:R0:W-:Y:S01]  /*9460*/  UTMACMDFLUSH ;  /* 0x00000000000079b7 */ /* 0x0001e20000000000 */
[----:B--2---:R-:W-:Y:S04]  /*9470*/  DEPBAR.LE SB0, 0x1 ;  /* 0x000080400000791a */ /* 0x004fe80000000000 */
.L_x_133:
[----:B------:R-:W-:Y:S05]  /*9480*/  BSYNC.RECONVERGENT B0 ;  /* 0x0000000000007941 */ /* 0x000fea0003800200 */
.L_x_132:
        /* <DEDUP_REMOVED lines=16> */
.L_x_137:
[----:B------:R-:W-:Y:S05]  /*9590*/  BSYNC B0 ;  /* 0x0000000000007941 */ /* 0x000fea0003800000 */
.L_x_136:
        /* <DEDUP_REMOVED lines=20> */
.L_x_135:
[----:B------:R-:W-:Y:S05]  /*96e0*/  BSYNC B1 ;  /* 0x0000000000017941 */ /* 0x000fea0003800000 */
.L_x_134:
        /* <DEDUP_REMOVED lines=22> */
.L_x_140:
[----:B------:R-:W-:Y:S05]  /*9850*/  BSYNC.RECONVERGENT B6 ;  /* 0x0000000000067941 */ /* 0x000fea0003800200 */
.L_x_139:
        /* <DEDUP_REMOVED lines=276> */
[----:B------:R-:W-:Y:S02]  /*a9a0*/  UIADD3 UR4, UPT, UPT, UR44, 0x8200, URZ ;  /* 0x000082002c047890 */ /* 0x000fe4000fffe0ff */
[----:B------:R-:W-:Y:S01]  /*a9b0*/  UIADD3 UR9, UPT, UPT, UR49, 0x80, URZ ;  /* 0x0000008031097890 */ /* 0x000fe2000fffe0ff */
[----:B------:R-:W-:Y:S01]  /*a9c0*/  UMOV UR10, UR50 ;  /* 0x00000032000a7c82 */ /* 0x000fe20008000000 */
[----:B------:R-:W-:Y:S02]  /*a9d0*/  UMOV UR11, UR36 ;  /* 0x00000024000b7c82 */ /* 0x000fe40008000000 */
        /* <DEDUP_REMOVED lines=8> */
.L_x_142:
[----:B------:R-:W-:Y:S05]  /*aa60*/  BSYNC.RECONVERGENT B0 ;  /* 0x0000000000007941 */ /* 0x000fea0003800200 */
.L_x_141:
        /* <DEDUP_REMOVED lines=16> */
.L_x_146:
[----:B------:R-:W-:Y:S05]  /*ab70*/  BSYNC B0 ;  /* 0x0000000000007941 */ /* 0x000fea0003800000 */
.L_x_145:
        /* <DEDUP_REMOVED lines=20> */
.L_x_144:
[----:B------:R-:W-:Y:S05]  /*acc0*/  BSYNC B1 ;  /* 0x0000000000017941 */ /* 0x000fea0003800000 */
.L_x_143:
[----:B------:R-:W-:Y:S05]  /*acd0*/  VIADD R0, R71, 0xc0 ;  /* 0x000000c047007836 */ /* 0x000fea0000000000 */
        /* <DEDUP_REMOVED lines=20> */
.L_x_148:
[----:B------:R-:W-:Y:S01]  /*ae20*/  ISETP.NE.AND P0, PT, R176, RZ, PT ;  /* 0x000000ffb000720c */ /* 0x000fe20003f05270 */
[----:B------:R-:W-:Y:S05]  /*ae30*/  WARPSYNC.ALL ;  /* 0x0000000000007948 */ /* 0x000fea0003800000 */
[----:B------:R-:W-:Y:S01]  /*ae40*/  R2UR UR4, R71 ;  /* 0x00000000470472ca */ /* 0x000fe200000e0000 */
[----:B------:R-:W-:Y:S01]  /*ae50*/  BSSY.RECONVERGENT B0, `(.L_x_149) ;  /* 0x000011c000007945 */ /* 0x000fe20003800200 */
[----:B------:R-:W-:Y:S02]  /*ae60*/  F2FP.F16.E5M2.UNPACK_B R11, R141 ;  /* 0x0000008dff0b723e */ /* 0x000fe400020004ff */
[----:B------:R-:W-:Y:S02]  /*ae70*/  F2FP.F16.E5M2.UNPACK_B R10, R142 ;  /* 0x0000008eff0a723e */ /* 0x000fe400020004ff */
[----:B------:R-:W-:Y:S01]  /*ae80*/  F2FP.F16.E5M2.UNPACK_B R9, R143 ;  /* 0x0000008fff09723e */ /* 0x000fe200020004ff */
[--C-:B------:R-:W-:Y:S01]  /*ae90*/  HADD2.F32 R74, -RZ, R11.reuse.H0_H0 ;  /* 0x2000000bff4a7230 */ /* 0x100fe20000004100 */
[----:B------:R-:W-:Y:S01]  /*aea0*/  F2FP.F16.E5M2.UNPACK_B R8, R144 ;  /* 0x00000090ff08723e */ /* 0x000fe200020004ff */
[----:B------:R-:W-:Y:S01]  /*aeb0*/  HADD2.F32 R76, -RZ, R11.H1_H1 ;  /* 0x3000000bff4c7230 */ /* 0x000fe20000004100 */
[----:B------:R-:W-:Y:S01]  /*aec0*/  F2FP.F16.E5M2.UNPACK_B R7, R145 ;  /* 0x00000091ff07723e */ /* 0x000fe200020004ff */
[--C-:B------:R-:W-:Y:S01]  /*aed0*/  HADD2.F32 R77, -RZ, R10.reuse.H0_H0 ;  /* 0x2000000aff4d7230 */ /* 0x100fe20000004100 */
[----:B------:R-:W-:Y:S01]  /*aee0*/  F2FP.F16.E5M2.UNPACK_B R6, R146 ;  /* 0x00000092ff06723e */ /* 0x000fe200020004ff */
[----:B------:R-:W-:Y:S01]  /*aef0*/  HADD2.F32 R80, -RZ, R10.H1_H1 ;  /* 0x3000000aff507230 */ /* 0x000fe20000004100 */
[----:B------:R-:W-:Y:S01]  /*af00*/  F2FP.F16.E5M2.UNPACK_B R5, R147 ;  /* 0x00000093ff05723e */ /* 0x000fe200020004ff */
[--C-:B------:R-:W-:Y:S01]  /*af10*/  HADD2.F32 R81, -RZ, R9.reuse.H0_H0 ;  /* 0x20000009ff517230 */ /* 0x100fe20000004100 */
[----:B-1----:R-:W-:Y:S01]  /*af20*/  F2FP.F16.E5M2.UNPACK_B R4, R148 ;  /* 0x00000094ff04723e */ /* 0x002fe200020004ff */
[----:B------:R-:W-:Y:S01]  /*af30*/  HADD2.F32 R83, -RZ, R9.H1_H1 ;  /* 0x30000009ff537230 */ /* 0x000fe20000004100 */
[-C--:B------:R-:W-:Y:S01]  /*af40*/  F2FP.F16.E5M2.UNPACK_B R2, R140.reuse ;  /* 0x0000008cff02723e */ /* 0x080fe200020004ff */
[--C-:B------:R-:W-:Y:S01]  /*af50*/  HADD2.F32 R86, -RZ, R8.reuse.H0_H0 ;  /* 0x20000008ff567230 */ /* 0x100fe20000004100 */
[----:B------:R-:W-:Y:S01]  /*af60*/  F2FP.F16.E5M2.UNPACK_B R140, R140.H1 ;  /* 0x0000008cff8c723e */ /* 0x000fe200030004ff */
[----:B------:R-:W-:Y:S01]  /*af70*/  HADD2.F32 R87, -RZ, R8.H1_H1 ;  /* 0x30000008ff577230 */ /* 0x000fe20000004100 */
[----:B------:R-:W-:Y:S01]  /*af80*/  F2FP.F16.E5M2.UNPACK_B R141, R141.H1 ;  /* 0x0000008dff8d723e */ /* 0x000fe200030004ff */
[--C-:B------:R-:W-:Y:S01]  /*af90*/  HADD2.F32 R90, -RZ, R7.reuse.H0_H0 ;  /* 0x20000007ff5a7230 */ /* 0x100fe20000004100 */
[----:B------:R-:W-:Y:S01]  /*afa0*/  F2FP.F16.E5M2.UNPACK_B R142, R142.H1 ;  /* 0x0000008eff8e723e */ /* 0x000fe200030004ff */
[----:B------:R-:W-:Y:S01]  /*afb0*/  HADD2.F32 R91, -RZ, R7.H1_H1 ;  /* 0x30000007ff5b7230 */ /* 0x000fe20000004100 */
[----:B------:R-:W-:Y:S01]  /*afc0*/  F2FP.F16.E5M2.UNPACK_B R143, R143.H1 ;  /* 0x0000008fff8f723e */ /* 0x000fe200030004ff */
[--C-:B------:R-:W-:Y:S01]  /*afd0*/  HADD2.F32 R94, -RZ, R6.reuse.H0_H0 ;  /* 0x20000006ff5e7230 */ /* 0x100fe20000004100 */
[----:B------:R-:W-:Y:S01]  /*afe0*/  IADD3 R163, PT, PT, R163, 0x130, RZ ;  /* 0x00000130a3a37810 */ /* 0x000fe20007ffe0ff */
[----:B------:R-:W-:Y:S01]  /*aff0*/  HADD2.F32 R95, -RZ, R6.H1_H1 ;  /* 0x30000006ff5f7230 */ /* 0x000fe20000004100 */
[----:B------:R-:W-:Y:S01]  /*b000*/  F2FP.F16.E5M2.UNPACK_B R107, R149 ;  /* 0x00000095ff6b723e */ /* 0x000fe200020004ff */
[--C-:B------:R-:W-:Y:S01]  /*b010*/  HADD2.F32 R98, -RZ, R5.reuse.H0_H0 ;  /* 0x20000005ff627230 */ /* 0x100fe20000004100 */
[----:B------:R-:W-:Y:S01]  /*b020*/  LOP3.LUT R163, R163, 0xfefffff8, RZ, 0xc0, !PT ;  /* 0xfefffff8a3a37812 */ /* 0x000fe200078ec0ff */
[----:B------:R-:W-:Y:S01]  /*b030*/  HADD2.F32 R99, -RZ, R5.H1_H1 ;  /* 0x30000005ff637230 */ /* 0x000fe20000004100 */
[----:B------:R-:W-:Y:S01]  /*b040*/  F2FP.F16.E5M2.UNPACK_B R111, R150 ;  /* 0x00000096ff6f723e */ /* 0x000fe200020004ff */
[--C-:B------:R-:W-:Y:S01]  /*b050*/  HADD2.F32 R102, -RZ, R4.reuse.H0_H0 ;  /* 0x20000004ff667230 */ /* 0x100fe20000004100 */
[----:B------:R-:W-:Y:S01]  /*b060*/  F2FP.F16.E5M2.UNPACK_B R115, R151 ;  /* 0x00000097ff73723e */ /* 0x000fe200020004ff */
[----:B------:R-:W-:Y:S01]  /*b070*/  HADD2.F32 R103, -RZ, R4.H1_H1 ;  /* 0x30000004ff677230 */ /* 0x000fe20000004100 */
[----:B------:R-:W-:Y:S01]  /*b080*/  F2FP.F16.E5M2.UNPACK_B R119, R152 ;  /* 0x00000098ff77723e */ /* 0x000fe200020004ff */
[----:B------:R-:W1:Y:S01]  /*b090*/  LDTM.x64 R4, tmem[UR4+0xc0] ;  /* 0x0000c004000479ee */ /* 0x000e620008340000 */
[--C-:B------:R-:W-:Y:S01]  /*b0a0*/  HADD2.F32 R0, -RZ, R2.reuse.H0_H0 ;  /* 0x20000002ff007230 */ /* 0x100fe20000004100 */
[----:B------:R-:W-:Y:S01]  /*b0b0*/  NOP ;  /* 0x0000000000007918 */ /* 0x000fe20000000000 */
[----:B-1----:R1:W-:Y:S01]  /*b0c0*/  SYNCS.ARRIVE.TRANS64.RED.A1T0 RZ, [R163+URZ], RZ ;  /* 0x000000ffa3ff79a7 */ /* 0x0023e200081004ff */
[----:B------:R-:W-:Y:S01]  /*b0d0*/  HADD2.F32 R2, -RZ, R2.H1_H1 ;  /* 0x30000002ff027230 */ /* 0x000fe20000004100 */
[----:B------:R-:W-:Y:S01]  /*b0e0*/  F2FP.F16.E5M2.UNPACK_B R123, R153 ;  /* 0x00000099ff7b723e */ /* 0x000fe200020004ff */
[----:B------:R-:W-:Y:S01]  /*b0f0*/  HADD2.F32 R78, -RZ, R141.H1_H1 ;  /* 0x3000008dff4e7230 */ /* 0x000fe20000004100 */
[----:B------:R-:W-:Y:S01]  /*b100*/  F2FP.F16.E5M2.UNPACK_B R127, R154 ;  /* 0x0000009aff7f723e */ /* 0x000fe200020004ff */
[--C-:B------:R-:W-:Y:S01]  /*b110*/  HADD2.F32 R106, -RZ, R107.reuse.H0_H0 ;  /* 0x2000006bff6a7230 */ /* 0x100fe20000004100 */
[----:B------:R-:W-:Y:S01]  /*b120*/  F2FP.F16.E5M2.UNPACK_B R130, R155 ;  /* 0x0000009bff82723e */ /* 0x000fe200020004ff */
[----:B------:R-:W-:Y:S01]  /*b130*/  HADD2.F32 R107, -RZ, R107.H1_H1 ;  /* 0x3000006bff6b7230 */ /* 0x000fe20000004100 */
[----:B------:R-:W-:Y:S01]  /*b140*/  F2FP.F16.E5M2.UNPACK_B R144, R144.H1 ;  /* 0x00000090ff90723e */ /* 0x000fe200030004ff */
        /* <DEDUP_REMOVED lines=12> */
[C---:B------:R-:W-:Y:S01]  /*b210*/  FMUL R4, R70.reuse, R4 ;  /* 0x0000000446047220 */ /* 0x040fe20000400000 */
[C---:B------:R-:W-:Y:S01]  /*b220*/  FMUL R5, R70.reuse, R5 ;  /* 0x0000000546057220 */ /* 0x040fe20000400000 */
[--C-:B------:R-:W-:Y:S02]  /*b230*/  HADD2.F32 R3, -RZ, R140.reuse.H0_H0 ;  /* 0x2000008cff037230 */ /* 0x100fe40000004100 */
        /* <DEDUP_REMOVED lines=9> */
[----:B------:R-:W-:Y:S02]  /*b2d0*/  HADD2.F32 R122, -RZ, R123.H0_H0 ;  /* 0x2000007bff7a7230 */ /* 0x000fe40000004100 */
[C---:B------:R-:W-:Y:S01]  /*b2e0*/  FMUL R6, R70.reuse, R6 ;  /* 0x0000000646067220 */ /* 0x040fe20000400000 */
[----:B------:R-:W-:Y:S02]  /*b2f0*/  HADD2.F32 R72, -RZ, R140.H1_H1 ;  /* 0x3000008cff487230 */ /* 0x000fe40000004100 */
[C---:B------:R-:W-:Y:S01]  /*b300*/  FMUL R7, R70.reuse, R7 ;  /* 0x0000000746077220 */ /* 0x040fe20000400000 */
[----:B------:R-:W-:Y:S02]  /*b310*/  HADD2.F32 R75, -RZ, R141.H0_H0 ;  /* 0x2000008dff4b7230 */ /* 0x000fe40000004100 */
[C---:B------:R-:W-:Y:S01]  /*b320*/  FFMA R6, R73.reuse, R3, R6 ;  /* 0x0000000349067223 */ /* 0x040fe20000000006 */
[----:B------:R-:W-:Y:S02]  /*b330*/  HADD2.F32 R123, -RZ, R123.H1_H1 ;  /* 0x3000007bff7b7230 */ /* 0x000fe40000004100 */
[C---:B------:R-:W-:Y:S01]  /*b340*/  FFMA R7, R73.reuse, R72, R7 ;  /* 0x0000004849077223 */ /* 0x040fe20000000007 */
[C---:B------:R-:W-:Y:S01]  /*b350*/  FFMA R8, R73.reuse, R74, R8 ;  /* 0x0000004a49087223 */ /* 0x040fe20000000008 */
[----:B------:R-:W-:Y:S01]  /*b360*/  FFMA R9, R73, R76, R9 ;  /* 0x0000004c49097223 */ /* 0x000fe20000000009 */
[--C-:B------:R-:W-:Y:S02]  /*b370*/  HADD2.F32 R126, -RZ, R127.reuse.H0_H0 ;  /* 0x2000007fff7e7230 */ /* 0x100fe40000004100 */
[C---:B------:R-:W-:Y:S01]  /*b380*/  FMUL R10, R70.reuse, R10 ;  /* 0x0000000a460a7220 */ /* 0x040fe20000400000 */
[----:B------:R-:W-:Y:S01]  /*b390*/  F2FP.SATFINITE.E5M2.F32.PACK_AB_MERGE_C R76, R7, R6, RZ ;  /* 0x00000006074c723e */ /* 0x000fe200048060ff */
[C---:B------:R-:W-:Y:S01]  /*b3a0*/  FMUL R7, R70.reuse, R20 ;  /* 0x0000001446077220 */ /* 0x040fe20000400000 */
[----:B------:R-:W-:Y:S02]  /*b3b0*/  HADD2.F32 R127, -RZ, R127.H1_H1 ;  /* 0x3000007fff7f7230 */ /* 0x000fe40000004100 */
[C---:B------:R-:W-:Y:S01]  /*b3c0*/  FFMA R10, R73.reuse, R75, R10 ;  /* 0x0000004b490a7223 */ /* 0x040fe2000000000a */
[----:B------:R-:W-:Y:S02]  /*b3d0*/  HADD2.F32 R72, -RZ, R130.H0_H0 ;  /* 0x20000082ff487230 */ /* 0x000fe40000004100 */
[C---:B------:R-:W-:Y:S01]  /*b3e0*/  FMUL R11, R70.reuse, R11 ;  /* 0x0000000b460b7220 */ /* 0x040fe20000400000 */
[--C-:B------:R-:W-:Y:S02]  /*b3f0*/  HADD2.F32 R79, -RZ, R142.reuse.H0_H0 ;  /* 0x2000008eff4f7230 */ /* 0x100fe40000004100 */
[C---:B------:R-:W-:Y:S01]  /*b400*/  FMUL R14, R70.reuse, R14 ;  /* 0x0000000e460e7220 */ /* 0x040fe20000400000 */
[----:B------:R-:W-:Y:S02]  /*b410*/  HADD2.F32 R82, -RZ, R142.H1_H1 ;  /* 0x3000008eff527230 */ /* 0x000fe40000004100 */
[C---:B------:R-:W-:Y:S01]  /*b420*/  FFMA R11, R73.reuse, R78, R11 ;  /* 0x0000004e490b7223 */ /* 0x040fe2000000000b */
[C---:B------:R-:W-:Y:S01]  /*b430*/  FFMA R12, R73.reuse, R77, R12 ;  /* 0x0000004d490c7223 */ /* 0x040fe2000000000c */
[C---:B------:R-:W-:Y:S01]  /*b440*/  FFMA R13, R73.reuse, R80, R13 ;  /* 0x00000050490d7223 */ /* 0x040fe2000000000d */
[----:B------:R-:W-:Y:S01]  /*b450*/  FFMA R14, R73, R79, R14 ;  /* 0x0000004f490e7223 */ /* 0x000fe2000000000e */
[----:B------:R-:W-:Y:S01]  /*b460*/  HADD2.F32 R75, -RZ, R130.H1_H1 ;  /* 0x30000082ff4b7230 */ /* 0x000fe20000004100 */
[----:B------:R-:W-:Y:S01]  /*b470*/  F2FP.SATFINITE.E5M2.F32.PACK_AB_MERGE_C R78, R11, R10, RZ ;  /* 0x0000000a0b4e723e */ /* 0x000fe200048060ff */
[C---:B------:R-:W-:Y:S01]  /*b480*/  FMUL R10, R70.reuse, R21 ;  /* 0x00000015460a7220 */ /* 0x040fe20000400000 */
[C---:B------:R-:W-:Y:S01]  /*b490*/  FMUL R21, R70.reuse, R28 ;  /* 0x0000001c46157220 */ /* 0x040fe20000400000 */
        /* <DEDUP_REMOVED lines=8> */
[C---:B------:R-:W-:Y:S01]  /*b520*/  FMUL R18, R70.reuse, R25 ;  /* 0x0000001946127220 */ /* 0x040fe20000400000 */
[----:B------:R-:W-:Y:S01]  /*b530*/  F2FP.SATFINITE.E5M2.F32.PACK_AB_MERGE_C R14, R15, R14, RZ ;  /* 0x0000000e0f0e723e */ /* 0x000fe200048060ff */
        /* <DEDUP_REMOVED lines=8> */
[C---:B------:R-:W-:Y:S01]  /*b5c0*/  FFMA R11, R73.reuse, R88, R11 ;  /* 0x00000058490b7223 */ /* 0x040fe2000000000b */
[----:B------:R-:W-:Y:S01]  /*b5d0*/  FMUL R22, R70, R29 ;  /* 0x0000001d46167220 */ /* 0x000fe20000400000 */
        /* <DEDUP_REMOVED lines=13> */
[----:B------:R-:W-:Y:S01]  /*b6b0*/  FMUL R20, R70, R27 ;  /* 0x0000001b46147220 */ /* 0x000fe20000400000 */
[--C-:B------:R-:W-:Y:S01]  /*b6c0*/  HADD2.F32 R96, -RZ, R146.reuse.H0_H0 ;  /* 0x20000092ff607230 */ /* 0x100fe20000004100 */
[----:B------:R-:W-:Y:S01]  /*b6d0*/  F2FP.SATFINITE.E5M2.F32.PACK_AB_MERGE_C R16, R10, R7, R16 ;  /* 0x000000070a10723e */ /* 0x000fe20004806010 */
[----:B------:R-:W-:Y:S02]  /*b6e0*/  HADD2.F32 R97, -RZ, R146.H1_H1 ;  /* 0x30000092ff617230 */ /* 0x000fe40000004100 */
        /* <DEDUP_REMOVED lines=28> */
[----:B------:R-:W-:Y:S01]  /*b8b0*/  F2FP.F16.E5M2.UNPACK_B R151, R151.H1 ;  /* 0x00000097ff97723e */ /* 0x000fe200030004ff */
[----:B------:R-:W-:Y:S01]  /*b8c0*/  FMUL R38, R70, R45 ;  /* 0x0000002d46267220 */ /* 0x000fe20000400000 */
[----:B------:R-:W-:Y:S01]  /*b8d0*/  F2FP.SATFINITE.E5M2.F32.PACK_AB_MERGE_C R19, R28, R27, RZ ;  /* 0x0000001b1c13723e */ /* 0x000fe200048060ff */
[----:B------:R-:W-:Y:S01]  /*b8e0*/  FFMA R31, R73, R104, R31 ;  /* 0x00000068491f7223 */ /* 0x000fe2000000001f */
[C---:B------:R-:W-:Y:S01]  /*b8f0*/  FMUL R45, R70.reuse, R52 ;  /* 0x00000034462d7220 */ /* 0x040fe20000400000 */
[C---:B------:R-:W-:Y:S01]  /*b900*/  FMUL R52, R70.reuse, R59 ;  /* 0x0000003b46347220 */ /* 0x040fe20000400000 */
[----:B------:R-:W-:Y:S01]  /*b910*/  F2FP.F16.E5M2.UNPACK_B R152, R152.H1 ;  /* 0x00000098ff98723e */ /* 0x000fe200030004ff */
[C---:B------:R-:W-:Y:S01]  /*b920*/  FMUL R59, R70.reuse, R66 ;  /* 0x00000042463b7220 */ /* 0x040fe20000400000 */
[----:B------:R-:W-:Y:S01]  /*b930*/  F2FP.SATFINITE.E5M2.F32.PACK_AB_MERGE_C R66, R13, R12, R14 ;  /* 0x0000000c0d42723e */ /* 0x000fe2000480600e */
        /* <DEDUP_REMOVED lines=11> */
[C---:B------:R-:W-:Y:S01]  /*b9f0*/  FFMA R35, R73.reuse, R108, R35 ;  /* 0x0000006c49237223 */ /* 0x040fe20000000023 */
[C---:B------:R-:W-:Y:S01]  /*ba00*/  FMUL R36, R70.reuse, R43 ;  /* 0x0000002b46247220 */ /* 0x040fe20000400000 */
[--C-:B------:R-:W-:Y:S02]  /*ba10*/  HADD2.F32 R112, -RZ, R150.reuse.H0_H0 ;  /* 0x20000096ff707230 */ /* 0x100fe40000004100 */
[C---:B------:R-:W-:Y:S01]  /*ba20*/  FMUL R39, R70.reuse, R46 ;  /* 0x0000002e46277220 */ /* 0x040fe20000400000 */
        /* <DEDUP_REMOVED lines=13> */
[C---:B------:R-:W-:Y:S01]  /*bb00*/  FMUL R46, R70.reuse, R53 ;  /* 0x00000035462e7220 */ /* 0x040fe20000400000 */
[--C-:B------:R-:W-:Y:S02]  /*bb10*/  HADD2.F32 R120, -RZ, R152.reuse.H0_H0 ;  /* 0x20000098ff787230 */ /* 0x100fe40000004100 */
[C---:B------:R-:W-:Y:S01]  /*bb20*/  FMUL R50, R70.reuse, R57 ;  /* 0x0000003946327220 */ /* 0x040fe20000400000 */
[C---:B------:R-:W-:Y:S01]  /*bb30*/  FMUL R51, R70.reuse, R58 ;  /* 0x0000003a46337220 */ /* 0x040fe20000400000 */
[C---:B------:R-:W-:Y:S01]  /*bb40*/  FMUL R53, R70.reuse, R60 ;  /* 0x0000003c46357220 */ /* 0x040fe20000400000 */
[C---:B------:R-:W-:Y:S01]  /*bb50*/  FFMA R43, R73.reuse, R116, R43 ;  /* 0x00000074492b7223 */ /* 0x040fe2000000002b */
[----:B------:R-:W-:Y:S02]  /*bb60*/  HADD2.F32 R121, -RZ, R152.H1_H1 ;  /* 0x30000098ff797230 */ /* 0x000fe40000004100 */
[C---:B------:R-:W-:Y:S01]  /*bb70*/  FMUL R47, R70.reuse, R54 ;  /* 0x00000036462f7220 */ /* 0x040fe20000400000 */
[C---:B------:R-:W-:Y:S01]  /*bb80*/  FMUL R57, R70.reuse, R64 ;  /* 0x0000004046397220 */ /* 0x040fe20000400000 */
[C---:B------:R-:W-:Y:S01]  /*bb90*/  FMUL R58, R70.reuse, R65 ;  /* 0x00000041463a7220 */ /* 0x040fe20000400000 */
[C---:B------:R-:W-:Y:S01]  /*bba0*/  FMUL R60, R70.reuse, R67 ;  /* 0x00000043463c7220 */ /* 0x040fe20000400000 */
[----:B------:R-:W-:Y:S01]  /*bbb0*/  FFMA R44, R73, R117, R44 ;  /* 0x00000075492c7223 */ /* 0x000fe2000000002c */
[C---:B------:R-:W-:Y:S01]  /*bbc0*/  FMUL R48, R70.reuse, R55 ;  /* 0x0000003746307220 */ /* 0x040fe20000400000 */
[----:B------:R-:W-:Y:S01]  /*bbd0*/  F2FP.SATFINITE.E5M2.F32.PACK_AB_MERGE_C R64, R5, R4, R76 ;  /* 0x000000040540723e */ /* 0x000fe2000480604c */
[----:B------:R-:W-:Y:S01]  /*bbe0*/  FFMA R45, R73, R118, R45 ;  /* 0x00000076492d7223 */ /* 0x000fe2000000002d */
[----:B------:R-:W-:Y:S01]  /*bbf0*/  F2FP.SATFINITE.E5M2.F32.PACK_AB_MERGE_C R65, R9, R8, R78 ;  /* 0x000000080941723e */ /* 0x000fe2000480604e */
[----:B------:R-:W-:Y:S01]  /*bc00*/  FMUL R49, R70, R56 ;  /* 0x0000003846317220 */ /* 0x000fe20000400000 */
[----:B------:R-:W-:Y:S01]  /*bc10*/  F2FP.SATFINITE.E5M2.F32.PACK_AB_MERGE_C R67, R2, R0, R3 ;  /* 0x000000000243723e */ /* 0x000fe20004806003 */
[C---:B------:R-:W-:Y:S01]  /*bc20*/  FFMA R46, R73.reuse, R119, R46 ;  /* 0x00000077492e7223 */ /* 0x040fe2000000002e */
[----:B------:R-:W-:Y:S01]  /*bc30*/  F2FP.F16.E5M2.UNPACK_B R154, R154.H1 ;  /* 0x0000009aff9a723e */ /* 0x000fe200030004ff */
[--C-:B------:R-:W-:Y:S02]  /*bc40*/  HADD2.F32 R124, -RZ, R153.reuse.H0_H0 ;  /* 0x20000099ff7c7230 */ /* 0x100fe40000004100 */
[C---:B------:R-:W-:Y:S01]  /*bc50*/  FFMA R47, R73.reuse, R120, R47 ;  /* 0x00000078492f7223 */ /* 0x040fe2000000002f */
[----:B------:R1:W-:Y:S01]  /*bc60*/  STS.128 [R137+UR44+0xa200], R64 ;  /* 0x00a2004089007988 */ /* 0x0003e20008000c2c */
[----:B------:R-:W-:Y:S02]  /*bc70*/  HADD2.F32 R125, -RZ, R153.H1_H1 ;  /* 0x30000099ff7d7230 */ /* 0x000fe40000004100 */
[C---:B------:R-:W-:Y:S01]  /*bc80*/  FFMA R48, R73.reuse, R121, R48 ;  /* 0x0000007949307223 */ /* 0x040fe20000000030 */
[C---:B------:R-:W-:Y:S01]  /*bc90*/  FFMA R49, R73.reuse, R122, R49 ;  /* 0x0000007a49317223 */ /* 0x040fe20000000031 */
[----:B------:R-:W-:Y:S01]  /*bca0*/  F2FP.F16.E5M2.UNPACK_B R155, R155.H1 ;  /* 0x0000009bff9b723e */ /* 0x000fe200030004ff */
[C---:B------:R-:W-:Y:S01]  /*bcb0*/  FFMA R50, R73.reuse, R123, R50 ;  /* 0x0000007b49327223 */ /* 0x040fe20000000032 */
[----:B------:R-:W-:Y:S01]  /*bcc0*/  FMUL R54, R70, R61 ;  /* 0x0000003d46367220 */ /* 0x000fe20000400000 */
[--C-:B------:R-:W-:Y:S01]  /*bcd0*/  HADD2.F32 R128, -RZ, R154.reuse.H0_H0 ;  /* 0x2000009aff807230 */ /* 0x100fe20000004100 */
[----:B------:R1:W-:Y:S01]  /*bce0*/  STS.128 [R178+0xa010], R16 ;  /* 0x00a01010b2007388 */ /* 0x0003e20000000c00 */
[----:B------:R-:W-:Y:S01]  /*bcf0*/  F2FP.SATFINITE.E5M2.F32.PACK_AB_MERGE_C R35, R36, R35, RZ ;  /* 0x000000232423723e */ /* 0x000fe200048060ff */
[C---:B------:R-:W-:Y:S01]  /*bd00*/  FFMA R51, R73.reuse, R124, R51 ;  /* 0x0000007c49337223 */ /* 0x040fe20000000033 */
[----:B------:R-:W-:Y:S01]  /*bd10*/  F2FP.SATFINITE.E5M2.F32.PACK_AB_MERGE_C R39, R40, R39, RZ ;  /* 0x000000272827723e */ /* 0x000fe200048060ff */
[----:B------:R-:W-:Y:S02]  /*bd20*/  HADD2.F32 R129, -RZ, R154.H1_H1 ;  /* 0x3000009aff817230 */ /* 0x000fe40000004100 */
[C---:B------:R-:W-:Y:S01]  /*bd30*/  FMUL R55, R70.reuse, R62 ;  /* 0x0000003e46377220 */ /* 0x040fe20000400000 */
[C---:B------:R-:W-:Y:S01]  /*bd40*/  FFMA R52, R73.reuse, R125, R52 ;  /* 0x0000007d49347223 */ /* 0x040fe20000000034 */
[----:B------:R-:W-:Y:S01]  /*bd50*/  FMUL R56, R70, R63 ;  /* 0x0000003f46387220 */ /* 0x000fe20000400000 */
[C---:B------:R-:W-:Y:S01]  /*bd60*/  FFMA R53, R73.reuse, R126, R53 ;  /* 0x0000007e49357223 */ /* 0x040fe20000000035 */
[C---:B------:R-:W-:Y:S01]  /*bd70*/  FFMA R54, R73.reuse, R127, R54 ;  /* 0x0000007f49367223 */ /* 0x040fe20000000036 */
[--C-:B------:R-:W-:Y:S02]  /*bd80*/  HADD2.F32 R74, -RZ, R155.reuse.H0_H0 ;  /* 0x2000009bff4a7230 */ /* 0x100fe40000004100 */
[C---:B------:R-:W-:Y:S01]  /*bd90*/  FFMA R55, R73.reuse, R128, R55 ;  /* 0x0000008049377223 */ /* 0x040fe20000000037 */
[----:B------:R-:W-:Y:S02]  /*bda0*/  HADD2.F32 R131, -RZ, R155.H1_H1 ;  /* 0x3000009bff837230 */ /* 0x000fe40000004100 */
[C---:B------:R-:W-:Y:S01]  /*bdb0*/  FFMA R56, R73.reuse, R129, R56 ;  /* 0x0000008149387223 */ /* 0x040fe20000000038 */
[----:B------:R-:W-:Y:S01]  /*bdc0*/  F2FP.SATFINITE.E5M2.F32.PACK_AB_MERGE_C R43, R44, R43, RZ ;  /* 0x0000002b2c2b723e */ /* 0x000fe200048060ff */
[C---:B------:R-:W-:Y:S01]  /*bdd0*/  FFMA R57, R73.reuse, R72, R57 ;  /* 0x0000004849397223 */ /* 0x040fe20000000039 */
[C---:B------:R-:W-:Y:S01]  /*bde0*/  FFMA R58, R73.reuse, R75, R58 ;  /* 0x0000004b493a7223 */ /* 0x040fe2000000003a */
[C---:B------:R-:W-:Y:S01]  /*bdf0*/  FFMA R59, R73.reuse, R74, R59 ;  /* 0x0000004a493b7223 */ /* 0x040fe2000000003b */
[----:B------:R-:W-:Y:S01]  /*be00*/  F2FP.SATFINITE.E5M2.F32.PACK_AB_MERGE_C R33, R34, R33, R35 ;  /* 0x000000212221723e */ /* 0x000fe20004806023 */
[----:B------:R-:W-:Y:S01]  /*be10*/  FFMA R60, R73, R131, R60 ;  /* 0x00000083493c7223 */ /* 0x000fe2000000003c */
[----:B------:R-:W-:Y:S02]  /*be20*/  F2FP.SATFINITE.E5M2.F32.PACK_AB_MERGE_C R32, R30, R29, R32 ;  /* 0x0000001d1e20723e */ /* 0x000fe40004806020 */
        /* <DEDUP_REMOVED lines=11> */
[----:B------:R-:W-:Y:S03]  /*bee0*/  IADD3 R68, PT, PT, R68, 0x1, RZ ;  /* 0x0000000144447810 */ /* 0x000fe60007ffe0ff */
        /* <DEDUP_REMOVED lines=18> */
.L_x_150:
[----:B------:R-:W-:Y:S05]  /*c010*/  BSYNC.RECONVERGENT B0 ;  /* 0x0000000000007941 */ /* 0x000fea0003800200 */
.L_x_149:
[----:B------:R-:W-:Y:S01]  /*c020*/  R2UR UR5, R160 ;  /* 0x00000000a00572ca */ /* 0x000fe200000e0000 */
[----:B------:R-:W-:Y:S01]  /*c030*/  BAR.SYNC.DEFER_BLOCKING 0x1, 0x80 ;  /* 0x0042000000007b1d */ /* 0x000fe20000010000 */
[----:B------:R-:W-:Y:S01]  /*c040*/  R2UR UR4, R161 ;  /* 0x00000000a10472ca */ /* 0x000fe200000e0000 */
[----:B------:R-:W-:Y:S01]  /*c050*/  UISETP.NE.AND UP0, UPT, UR46, URZ, UPT ;  /* 0x000000ff2e00728c */ /* 0x000fe2000bf05270 */
[----:B------:R-:W-:Y:S02]  /*c060*/  ISETP.NE.AND P0, PT, R164, 0x2, PT ;  /* 0x00000002a400780c */ /* 0x000fe40003f05270 */
[----:B------:R-:W-:Y:S02]  /*c070*/  ISETP.NE.AND P1, PT, R68, 0x2, PT ;  /* 0x000000024400780c */ /* 0x000fe40003f25270 */
[----:B------:R-:W-:Y:S02]  /*c080*/  SEL R0, RZ, 0x1, P0 ;  /* 0x00000001ff007807 */ /* 0x000fe40000000000 */
[----:B------:R-:W-:Y:S02]  /*c090*/  SEL R3, RZ, 0x1, P1 ;  /* 0x00000001ff037807 */ /* 0x000fe40000800000 */
[----:B------:R-:W-:Y:S01]  /*c0a0*/  LOP3.LUT R169, R169, R0, RZ, 0x3c, !PT ;  /* 0x00000000a9a97212 */ /* 0x000fe200078e3cff */
[----:B------:R-:W-:Y:S01]  /*c0b0*/  UIADD3 UR20, UPT, UPT, UR37, UR5, URZ ;  /* 0x0000000525147290 */ /* 0x000fe2000fffe0ff */
[----:B------:R-:W-:Y:S01]  /*c0c0*/  LOP3.LUT R170, R170, R3, RZ, 0x3c, !PT ;  /* 0x00000003aaaa7212 */ /* 0x000fe200078e3cff */
[----:B------:R-:W-:Y:S01]  /*c0d0*/  UIADD3 UR16, UPT, UPT, UR38, UR4, URZ ;  /* 0x0000000426107290 */ /* 0x000fe2000fffe0ff */
[----:B------:R-:W-:Y:S02]  /*c0e0*/  SEL R164, R164, RZ, P0 ;  /* 0x000000ffa4a47207 */ /* 0x000fe40000000000 */
[----:B------:R-:W-:Y:S01]  /*c0f0*/  SEL R68, R68, RZ, P1 ;  /* 0x000000ff44447207 */ /* 0x000fe20000800000 */
[----:B------:R-:W-:Y:S01]  /*c100*/  UMOV UR36, UR59 ;  /* 0x0000003b00247c82 */ /* 0x000fe20008000000 */
[----:B------:R-:W-:Y:S07]  /*c110*/  BRA.U UP0, `(.L_x_151) ;  /* 0xffffff9900787547 */ /* 0x000fee000b83ffff */
[----:B------:R-:W-:Y:S05]  /*c120*/  EXIT ;  /* 0x000000000000794d */ /* 0x000fea0003800000 */
.L_x_25:
[----:B--2---:R2:W3:Y:S02]  /*c130*/  SYNCS.PHASECHK.TRANS64.TRYWAIT P0, [R3+URZ+0x150], R2 ;  /* 0x00015002030075a7 */ /* 0x0044e400080011ff */
[----:B---3--:R-:W-:Y:S05]  /*c140*/  @!P0 NANOSLEEP.SYNCS 0x989680 ;  /* 0x009896800000895d */ /* 0x008fea0003900000 */
[----:B------:R-:W3:Y:S02]  /*c150*/  @!P0 SYNCS.PHASECHK.TRANS64 P0, [R3+URZ+0x150], R2 ;  /* 0x00015002030085a7 */ /* 0x000ee400080010ff */
[----:B---3--:R-:W-:Y:S05]  /*c160*/  @!P0 BRA `(.L_x_25) ;  /* 0xfffffffc00f08947 */ /* 0x008fea000383ffff */
[----:B------:R-:W-:Y:S05]  /*c170*/  BRA `(.L_x_152) ;  /* 0xffffff5800647947 */ /* 0x000fea000383ffff */
.L_x_28:
[----:B-1----:R-:W-:-:S07]  /*c180*/  MOV R0, UR33 ;  /* 0x0000002100007c02 */ /* 0x002fce0008000f00 */
.L_x_153:
[----:B-1----:R1:W2:Y:S02]  /*c190*/  SYNCS.PHASECHK.TRANS64.TRYWAIT P0, [R0+URZ+0x58], R3 ;  /* 0x00005803000075a7 */ /* 0x0022a400080011ff */
[----:B--2---:R-:W-:Y:S05]  /*c1a0*/  @!P0 NANOSLEEP.SYNCS 0x989680 ;  /* 0x009896800000895d */ /* 0x004fea0003900000 */
[----:B------:R-:W2:Y:S02]  /*c1b0*/  @!P0 SYNCS.PHASECHK.TRANS64 P0, [R0+URZ+0x58], R3 ;  /* 0x00005803000085a7 */ /* 0x000ea400080010ff */
[----:B--2---:R-:W-:Y:S05]  /*c1c0*/  @!P0 BRA `(.L_x_153) ;  /* 0xfffffffc00f08947 */ /* 0x004fea000383ffff */
[----:B------:R-:W-:Y:S05]  /*c1d0*/  BRA `(.L_x_27) ;  /* 0xffffff5800bc7947 */ /* 0x000fea000383ffff */
.L_x_35:
[----:B-1----:R-:W-:-:S07]  /*c1e0*/  MOV R0, UR17 ;  /* 0x0000001100007c02 */ /* 0x002fce0008000f00 */
.L_x_154:
[----:B-1----:R1:W2:Y:S02]  /*c1f0*/  SYNCS.PHASECHK.TRANS64.TRYWAIT P0, [R0+URZ+0x58], R3 ;  /* 0x00005803000075a7 */ /* 0x0022a400080011ff */
[----:B--2---:R-:W-:Y:S05]  /*c200*/  @!P0 NANOSLEEP.SYNCS 0x989680 ;  /* 0x009896800000895d */ /* 0x004fea0003900000 */
[----:B------:R-:W2:Y:S02]  /*c210*/  @!P0 SYNCS.PHASECHK.TRANS64 P0, [R0+URZ+0x58], R3 ;  /* 0x00005803000085a7 */ /* 0x000ea400080010ff */
[----:B--2---:R-:W-:Y:S05]  /*c220*/  @!P0 BRA `(.L_x_154) ;  /* 0xfffffffc00f08947 */ /* 0x004fea000383ffff */
[----:B------:R-:W-:Y:S05]  /*c230*/  BRA `(.L_x_34) ;  /* 0xffffff5c007c7947 */ /* 0x000fea000383ffff */
.L_x_40:
[----:B-1----:R1:W2:Y:S02]  /*c240*/  SYNCS.PHASECHK.TRANS64.TRYWAIT P0, [R3+URZ+0x100], R0 ;  /* 0x00010000030075a7 */ /* 0x0022a400080011ff */
[----:B--2---:R-:W-:Y:S05]  /*c250*/  @!P0 NANOSLEEP.SYNCS 0x989680 ;  /* 0x009896800000895d */ /* 0x004fea0003900000 */
[----:B------:R-:W2:Y:S02]  /*c260*/  @!P0 SYNCS.PHASECHK.TRANS64 P0, [R3+URZ+0x100], R0 ;  /* 0x00010000030085a7 */ /* 0x000ea400080010ff */
[----:B--2---:R-:W-:Y:S05]  /*c270*/  @!P0 BRA `(.L_x_40) ;  /* 0xfffffffc00f08947 */ /* 0x004fea000383ffff */
[----:B------:R-:W-:Y:S05]  /*c280*/  BRA `(.L_x_155) ;  /* 0xffffff6000247947 */ /* 0x000fea000383ffff */
.L_x_44:
[----:B-1----:R-:W-:-:S07]  /*c290*/  MOV R0, UR4 ;  /* 0x0000000400007c02 */ /* 0x002fce0008000f00 */
.L_x_156:
[----:B-1----:R1:W2:Y:S02]  /*c2a0*/  SYNCS.PHASECHK.TRANS64.TRYWAIT P0, [R0+URZ], R3 ;  /* 0x00000003000075a7 */ /* 0x0022a400080011ff */
[----:B--2---:R-:W-:Y:S05]  /*c2b0*/  @!P0 NANOSLEEP.SYNCS 0x989680 ;  /* 0x009896800000895d */ /* 0x004fea0003900000 */
[----:B------:R-:W2:Y:S02]  /*c2c0*/  @!P0 SYNCS.PHASECHK.TRANS64 P0, [R0+URZ], R3 ;  /* 0x00000003000085a7 */ /* 0x000ea400080010ff */
[----:B--2---:R-:W-:Y:S05]  /*c2d0*/  @!P0 BRA `(.L_x_156) ;  /* 0xfffffffc00f08947 */ /* 0x004fea000383ffff */
[----:B------:R-:W-:Y:S05]  /*c2e0*/  BRA `(.L_x_157) ;  /* 0xffffff6400d07947 */ /* 0x000fea000383ffff */
.L_x_45:
[----:B------:R-:W-:-:S07]  /*c2f0*/  MOV R0, UR5 ;  /* 0x0000000500007c02 */ /* 0x000fce0008000f00 */
.L_x_158:
[----:B-1----:R1:W2:Y:S02]  /*c300*/  SYNCS.PHASECHK.TRANS64.TRYWAIT P0, [R0+URZ], R3 ;  /* 0x00000003000075a7 */ /* 0x0022a400080011ff */
[----:B--2---:R-:W-:Y:S05]  /*c310*/  @!P0 NANOSLEEP.SYNCS 0x989680 ;  /* 0x009896800000895d */ /* 0x004fea0003900000 */
[----:B------:R-:W2:Y:S02]  /*c320*/  @!P0 SYNCS.PHASECHK.TRANS64 P0, [R0+URZ], R3 ;  /* 0x00000003000085a7 */ /* 0x000ea400080010ff */
[----:B--2---:R-:W-:Y:S05]  /*c330*/  @!P0 BRA `(.L_x_158) ;  /* 0xfffffffc00f08947 */ /* 0x004fea000383ffff */
[----:B------:R-:W-:Y:S05]  /*c340*/  BRA `(.L_x_159) ;  /* 0xffffff6400dc7947 */ /* 0x000fea000383ffff */
.L_x_46:
[----:B------:R-:W-:-:S07]  /*c350*/  MOV R0, UR5 ;  /* 0x0000000500007c02 */ /* 0x000fce0008000f00 */
.L_x_160:
[----:B-1----:R1:W2:Y:S02]  /*c360*/  SYNCS.PHASECHK.TRANS64.TRYWAIT P0, [R0+URZ], R3 ;  /* 0x00000003000075a7 */ /* 0x0022a400080011ff */
[----:B--2---:R-:W-:Y:S05]  /*c370*/  @!P0 NANOSLEEP.SYNCS 0x989680 ;  /* 0x009896800000895d */ /* 0x004fea0003900000 */
[----:B------:R-:W2:Y:S02]  /*c380*/  @!P0 SYNCS.PHASECHK.TRANS64 P0, [R0+URZ], R3 ;  /* 0x00000003000085a7 */ /* 0x000ea400080010ff */
[----:B--2---:R-:W-:Y:S05]  /*c390*/  @!P0 BRA `(.L_x_160) ;  /* 0xfffffffc00f08947 */ /* 0x004fea000383ffff */
[----:B------:R-:W-:Y:S05]  /*c3a0*/  BRA `(.L_x_161) ;  /* 0xffffff6400e87947 */ /* 0x000fea000383ffff */
.L_x_47:
[----:B------:R-:W-:-:S07]  /*c3b0*/  MOV R0, UR5 ;  /* 0x0000000500007c02 */ /* 0x000fce0008000f00 */
.L_x_162:
[----:B-1----:R1:W2:Y:S02]  /*c3c0*/  SYNCS.PHASECHK.TRANS64.TRYWAIT P0, [R0+URZ], R3 ;  /* 0x00000003000075a7 */ /* 0x0022a400080011ff */
[----:B--2---:R-:W-:Y:S05]  /*c3d0*/  @!P0 NANOSLEEP.SYNCS 0x989680 ;  /* 0x009896800000895d */ /* 0x004fea0003900000 */
[----:B------:R-:W2:Y:S02]  /*c3e0*/  @!P0 SYNCS.PHASECHK.TRANS64 P0, [R0+URZ], R3 ;  /* 0x00000003000085a7 */ /* 0x000ea400080010ff */
[----:B--2---:R-:W-:Y:S05]  /*c3f0*/  @!P0 BRA `(.L_x_162) ;  /* 0xfffffffc00f08947 */ /* 0x004fea000383ffff */
[----:B------:R-:W-:Y:S05]  /*c400*/  BRA `(.L_x_163) ;  /* 0xffffff6400f47947 */ /* 0x000fea000383ffff */
.L_x_48:
[----:B------:R-:W-:-:S07]  /*c410*/  MOV R0, UR5 ;  /* 0x0000000500007c02 */ /* 0x000fce0008000f00 */
.L_x_164:
[----:B-1----:R1:W2:Y:S02]  /*c420*/  SYNCS.PHASECHK.TRANS64.TRYWAIT P0, [R0+URZ], R3 ;  /* 0x00000003000075a7 */ /* 0x0022a400080011ff */
[----:B--2---:R-:W-:Y:S05]  /*c430*/  @!P0 NANOSLEEP.SYNCS 0x989680 ;  /* 0x009896800000895d */ /* 0x004fea0003900000 */
[----:B------:R-:W2:Y:S02]  /*c440*/  @!P0 SYNCS.PHASECHK.TRANS64 P0, [R0+URZ], R3 ;  /* 0x00000003000085a7 */ /* 0x000ea400080010ff */
[----:B--2---:R-:W-:Y:S05]  /*c450*/  @!P0 BRA `(.L_x_164) ;  /* 0xfffffffc00f08947 */ /* 0x004fea000383ffff */
[----:B------:R-:W-:Y:S05]  /*c460*/  BRA `(.L_x_165) ;  /* 0xffffff6800007947 */ /* 0x000fea000383ffff */
.L_x_49:
[----:B------:R-:W-:-:S07]  /*c470*/  MOV R0, UR5 ;  /* 0x0000000500007c02 */ /* 0x000fce0008000f00 */
.L_x_166:
[----:B-1----:R1:W2:Y:S02]  /*c480*/  SYNCS.PHASECHK.TRANS64.TRYWAIT P0, [R0+URZ], R3 ;  /* 0x00000003000075a7 */ /* 0x0022a400080011ff */
[----:B--2---:R-:W-:Y:S05]  /*c490*/  @!P0 NANOSLEEP.SYNCS 0x989680 ;  /* 0x009896800000895d */ /* 0x004fea0003900000 */
[----:B------:R-:W2:Y:S02]  /*c4a0*/  @!P0 SYNCS.PHASECHK.TRANS64 P0, [R0+URZ], R3 ;  /* 0x00000003000085a7 */ /* 0x000ea400080010ff */
[----:B--2---:R-:W-:Y:S05]  /*c4b0*/  @!P0 BRA `(.L_x_166) ;  /* 0xfffffffc00f08947 */ /* 0x004fea000383ffff */
[----:B------:R-:W-:Y:S05]  /*c4c0*/  BRA `(.L_x_167) ;  /* 0xffffff68000c7947 */ /* 0x000fea000383ffff */
.L_x_50:
[----:B------:R-:W-:-:S07]  /*c4d0*/  MOV R0, UR5 ;  /* 0x0000000500007c02 */ /* 0x000fce0008000f00 */
.L_x_168:
[----:B-1----:R1:W2:Y:S02]  /*c4e0*/  SYNCS.PHASECHK.TRANS64.TRYWAIT P0, [R0+URZ], R3 ;  /* 0x00000003000075a7 */ /* 0x0022a400080011ff */
[----:B--2---:R-:W-:Y:S05]  /*c4f0*/  @!P0 NANOSLEEP.SYNCS 0x989680 ;  /* 0x009896800000895d */ /* 0x004fea0003900000 */
[----:B------:R-:W2:Y:S02]  /*c500*/  @!P0 SYNCS.PHASECHK.TRANS64 P0, [R0+URZ], R3 ;  /* 0x00000003000085a7 */ /* 0x000ea400080010ff */
[----:B--2---:R-:W-:Y:S05]  /*c510*/  @!P0 BRA `(.L_x_168) ;  /* 0xfffffffc00f08947 */ /* 0x004fea000383ffff */
[----:B------:R-:W-:Y:S05]  /*c520*/  BRA `(.L_x_169) ;  /* 0xffffff6800187947 */ /* 0x000fea000383ffff */
.L_x_51:
[----:B------:R-:W-:-:S07]  /*c530*/  MOV R0, UR5 ;  /* 0x0000000500007c02 */ /* 0x000fce0008000f00 */
.L_x_170:
[----:B-1----:R1:W2:Y:S02]  /*c540*/  SYNCS.PHASECHK.TRANS64.TRYWAIT P0, [R0+URZ], R3 ;  /* 0x00000003000075a7 */ /* 0x0022a400080011ff */
[----:B--2---:R-:W-:Y:S05]  /*c550*/  @!P0 NANOSLEEP.SYNCS 0x989680 ;  /* 0x009896800000895d */ /* 0x004fea0003900000 */
[----:B------:R-:W2:Y:S02]  /*c560*/  @!P0 SYNCS.PHASECHK.TRANS64 P0, [R0+URZ], R3 ;  /* 0x00000003000085a7 */ /* 0x000ea400080010ff */
[----:B--2---:R-:W-:Y:S05]  /*c570*/  @!P0 BRA `(.L_x_170) ;  /* 0xfffffffc00f08947 */ /* 0x004fea000383ffff */
[----:B------:R-:W-:Y:S05]  /*c580*/  BRA `(.L_x_171) ;  /* 0xffffff6800247947 */ /* 0x000fea000383ffff */
.L_x_52:
[----:B------:R-:W-:-:S07]  /*c590*/  MOV R0, UR5 ;  /* 0x0000000500007c02 */ /* 0x000fce0008000f00 */
.L_x_172:
[----:B-1----:R1:W2:Y:S02]  /*c5a0*/  SYNCS.PHASECHK.TRANS64.TRYWAIT P0, [R0+URZ], R3 ;  /* 0x00000003000075a7 */ /* 0x0022a400080011ff */
[----:B--2---:R-:W-:Y:S05]  /*c5b0*/  @!P0 NANOSLEEP.SYNCS 0x989680 ;  /* 0x009896800000895d */ /* 0x004fea0003900000 */
[----:B------:R-:W2:Y:S02]  /*c5c0*/  @!P0 SYNCS.PHASECHK.TRANS64 P0, [R0+URZ], R3 ;  /* 0x00000003000085a7 */ /* 0x000ea400080010ff */
[----:B--2---:R-:W-:Y:S05]  /*c5d0*/  @!P0 BRA `(.L_x_172) ;  /* 0xfffffffc00f08947 */ /* 0x004fea000383ffff */
[----:B------:R-:W-:Y:S05]  /*c5e0*/  BRA `(.L_x_173) ;  /* 0xffffff6800307947 */ /* 0x000fea000383ffff */
.L_x_53:
[----:B------:R-:W-:-:S07]  /*c5f0*/  MOV R0, UR5 ;  /* 0x0000000500007c02 */ /* 0x000fce0008000f00 */
.L_x_174:
[----:B-1----:R1:W2:Y:S02]  /*c600*/  SYNCS.PHASECHK.TRANS64.TRYWAIT P0, [R0+URZ], R3 ;  /* 0x00000003000075a7 */ /* 0x0022a400080011ff */
[----:B--2---:R-:W-:Y:S05]  /*c610*/  @!P0 NANOSLEEP.SYNCS 0x989680 ;  /* 0x009896800000895d */ /* 0x004fea0003900000 */
[----:B------:R-:W2:Y:S02]  /*c620*/  @!P0 SYNCS.PHASECHK.TRANS64 P0, [R0+URZ], R3 ;  /* 0x00000003000085a7 */ /* 0x000ea400080010ff */
[----:B--2---:R-:W-:Y:S05]  /*c630*/  @!P0 BRA `(.L_x_174) ;  /* 0xfffffffc00f08947 */ /* 0x004fea000383ffff */
[----:B------:R-:W-:Y:S05]  /*c640*/  BRA `(.L_x_175) ;  /* 0xffffff68003c7947 */ /* 0x000fea000383ffff */
.L_x_56:
[----:B-1----:R1:W2:Y:S02]  /*c650*/  SYNCS.PHASECHK.TRANS64.TRYWAIT P0, [R0+URZ+0x140], R5 ;  /* 0x00014005000075a7 */ /* 0x0022a400080011ff */
[----:B--2---:R-:W-:Y:S05]  /*c660*/  @!P0 NANOSLEEP.SYNCS 0x989680 ;  /* 0x009896800000895d */ /* 0x004fea0003900000 */
[----:B------:R-:W2:Y:S02]  /*c670*/  @!P0 SYNCS.PHASECHK.TRANS64 P0, [R0+URZ+0x140], R5 ;  /* 0x00014005000085a7 */ /* 0x000ea400080010ff */
[----:B--2---:R-:W-:Y:S05]  /*c680*/  @!P0 BRA `(.L_x_56) ;  /* 0xfffffffc00f08947 */ /* 0x004fea000383ffff */
[----:B------:R-:W-:Y:S05]  /*c690*/  BRA `(.L_x_176) ;  /* 0xffffff6800987947 */ /* 0x000fea000383ffff */
.L_x_57:
[----:B------:R-:W-:-:S07]  /*c6a0*/  MOV R0, UR4 ;  /* 0x0000000400007c02 */ /* 0x000fce0008000f00 */
.L_x_177:
[----:B-1----:R1:W2:Y:S02]  /*c6b0*/  SYNCS.PHASECHK.TRANS64.TRYWAIT P0, [R0+URZ+0x110], R7 ;  /* 0x00011007000075a7 */ /* 0x0022a400080011ff */
[----:B--2---:R-:W-:Y:S05]  /*c6c0*/  @!P0 NANOSLEEP.SYNCS 0x989680 ;  /* 0x009896800000895d */ /* 0x004fea0003900000 */
[----:B------:R-:W2:Y:S02]  /*c6d0*/  @!P0 SYNCS.PHASECHK.TRANS64 P0, [R0+URZ+0x110], R7 ;  /* 0x00011007000085a7 */ /* 0x000ea400080010ff */
[----:B--2---:R-:W-:Y:S05]  /*c6e0*/  @!P0 BRA `(.L_x_177) ;  /* 0xfffffffc00f08947 */ /* 0x004fea000383ffff */
[----:B------:R-:W-:Y:S05]  /*c6f0*/  BRA `(.L_x_178) ;  /* 0xffffff6800a87947 */ /* 0x000fea000383ffff */
.L_x_58:
[----:B-1----:R1:W2:Y:S02]  /*c700*/  SYNCS.PHASECHK.TRANS64.TRYWAIT P1, [R0+URZ+0x100], R5 ;  /* 0x00010005000075a7 */ /* 0x0022a400080211ff */
[----:B--2---:R-:W-:Y:S05]  /*c710*/  @!P1 NANOSLEEP.SYNCS 0x989680 ;  /* 0x009896800000995d */ /* 0x004fea0003900000 */
[----:B------:R-:W2:Y:S02]  /*c720*/  @!P1 SYNCS.PHASECHK.TRANS64 P1, [R0+URZ+0x100], R5 ;  /* 0x00010005000095a7 */ /* 0x000ea400080210ff */
[----:B--2---:R-:W-:Y:S05]  /*c730*/  @!P1 BRA `(.L_x_58) ;  /* 0xfffffffc00f09947 */ /* 0x004fea000383ffff */
[----:B------:R-:W-:Y:S05]  /*c740*/  BRA `(.L_x_179) ;  /* 0xffffff6800d87947 */ /* 0x000fea000383ffff */
.L_x_61:
[----:B------:R-:W-:-:S07]  /*c750*/  MOV R0, UR4 ;  /* 0x0000000400007c02 */ /* 0x000fce0008000f00 */
.L_x_180:
[----:B-1----:R1:W2:Y:S02]  /*c760*/  SYNCS.PHASECHK.TRANS64.TRYWAIT P0, [R0+URZ+0x110], R3 ;  /* 0x00011003000075a7 */ /* 0x0022a400080011ff */
[----:B--2---:R-:W-:Y:S05]  /*c770*/  @!P0 NANOSLEEP.SYNCS 0x989680 ;  /* 0x009896800000895d */ /* 0x004fea0003900000 */
[----:B------:R-:W2:Y:S02]  /*c780*/  @!P0 SYNCS.PHASECHK.TRANS64 P0, [R0+URZ+0x110], R3 ;  /* 0x00011003000085a7 */ /* 0x000ea400080010ff */
[----:B--2---:R-:W-:Y:S05]  /*c790*/  @!P0 BRA `(.L_x_180) ;  /* 0xfffffffc00f08947 */ /* 0x004fea000383ffff */
[----:B------:R-:W-:Y:S05]  /*c7a0*/  BRA `(.L_x_60) ;  /* 0xffffff6c002c7947 */ /* 0x000fea000383ffff */
.L_x_70:
[----:B-1----:R-:W-:-:S04]  /*c7b0*/  MOV R5, UR5 ;  /* 0x0000000500057c02 */ /* 0x002fc80008000f00 */
[----:B------:R1:W2:Y:S03]  /*c7c0*/  SYNCS.PHASECHK.TRANS64.TRYWAIT P0, [R5+URZ+0x8], R6 ;  /* 0x00000806050075a7 */ /* 0x0002a600080011ff */
[----:B--2---:R-:W-:Y:S05]  /*c7d0*/  @!P0 NANOSLEEP.SYNCS 0x989680 ;  /* 0x009896800000895d */ /* 0x004fea0003900000 */
[----:B------:R-:W2:Y:S02]  /*c7e0*/  @!P0 SYNCS.PHASECHK.TRANS64 P0, [R5+URZ+0x8], R6 ;  /* 0x00000806050085a7 */ /* 0x000ea400080010ff */
[----:B--2---:R-:W-:Y:S05]  /*c7f0*/  @!P0 BRA `(.L_x_70) ;  /* 0xfffffffc00ec8947 */ /* 0x004fea000383ffff */
[----:B------:R-:W-:Y:S05]  /*c800*/  BRA `(.L_x_69) ;  /* 0xffffff6c00e07947 */ /* 0x000fea000383ffff */
.L_x_72:
[----:B------:R-:W-:Y:S01]  /*c810*/  BSSY B0, `(.L_x_181) ;  /* 0x0000006000007945 */ /* 0x000fe20003800000 */
[----:B------:R-:W-:-:S07]  /*c820*/  MOV R15, 0xffffffff ;  /* 0xffffffff000f7802 */ /* 0x000fce0000000f00 */
[----:B-1---5:R-:W-:Y:S05]  /*c830*/  WARPSYNC.COLLECTIVE R15, `(.L_x_182) ;  /* 0x000000000f0c7348 */ /* 0x022fea0003c00000 */
[----:B------:R-:W-:Y:S02]  /*c840*/  ELECT P6, UR79, PT ;  /* 0x00000000004f782f */ /* 0x000fe400038c0000 */
[----:B------:R-:W-:Y:S01]  /*c850*/  MOV R14, UR79 ;  /* 0x0000004f000e7c02 */ /* 0x000fe20008000f00 */
[----:B-1---5:R-:W-:Y:S10]  /*c860*/  ENDCOLLECTIVE ;  /* 0x000000000000791b */ /* 0x022ff40003800000 */
.L_x_182:
[----:B------:R-:W-:Y:S05]  /*c870*/  BSYNC B0 ;  /* 0x0000000000007941 */ /* 0x000fea0003800000 */
.L_x_181:
[----:B------:R-:W-:Y:S01]  /*c880*/  PLOP3.LUT P0, PT, P6, PT, PT, 0x80, 0x8 ;  /* 0x000000000008781c */ /* 0x000fe2000370f070 */
[----:B------:R-:W-:-:S12]  /*c890*/  BRA `(.L_x_183) ;  /* 0xffffff70000c7947 */ /* 0x000fd8000383ffff */
.L_x_74:
[----:B-1----:R-:W-:-:S04]  /*c8a0*/  MOV R3, UR5 ;  /* 0x0000000500037c02 */ /* 0x002fc80008000f00 */
[----:B------:R1:W2:Y:S03]  /*c8b0*/  SYNCS.PHASECHK.TRANS64.TRYWAIT P0, [R3+URZ+0x8], R4 ;  /* 0x00000804030075a7 */ /* 0x0002a600080011ff */
[----:B--2---:R-:W-:Y:S05]  /*c8c0*/  @!P0 NANOSLEEP.SYNCS 0x989680 ;  /* 0x009896800000895d */ /* 0x004fea0003900000 */
[----:B------:R-:W2:Y:S02]  /*c8d0*/  @!P0 SYNCS.PHASECHK.TRANS64 P0, [R3+URZ+0x8], R4 ;  /* 0x00000804030085a7 */ /* 0x000ea400080010ff */
[----:B--2---:R-:W-:Y:S05]  /*c8e0*/  @!P0 BRA `(.L_x_74) ;  /* 0xfffffffc00ec8947 */ /* 0x004fea000383ffff */
[----:B------:R-:W-:Y:S05]  /*c8f0*/  BRA `(.L_x_73) ;  /* 0xffffff7000107947 */ /* 0x000fea000383ffff */
.L_x_75:
[----:B-1----:R1:W2:Y:S02]  /*c900*/  SYNCS.PHASECHK.TRANS64.TRYWAIT P0, [R0+URZ+0x100], R5 ;  /* 0x00010005000075a7 */ /* 0x0022a400080011ff */
[----:B--2---:R-:W-:Y:S05]  /*c910*/  @!P0 NANOSLEEP.SYNCS 0x989680 ;  /* 0x009896800000895d */ /* 0x004fea0003900000 */
[----:B------:R-:W2:Y:S02]  /*c920*/  @!P0 SYNCS.PHASECHK.TRANS64 P0, [R0+URZ+0x100], R5 ;  /* 0x00010005000085a7 */ /* 0x000ea400080010ff */
[----:B--2---:R-:W-:Y:S05]  /*c930*/  @!P0 BRA `(.L_x_75) ;  /* 0xfffffffc00f08947 */ /* 0x004fea000383ffff */
[----:B------:R-:W-:Y:S05]  /*c940*/  BRA `(.L_x_184) ;  /* 0xffffff7000ec7947 */ /* 0x000fea000383ffff */
.L_x_77:
[----:B------:R-:W-:-:S07]  /*c950*/  MOV R0, UR23 ;  /* 0x0000001700007c02 */ /* 0x000fce0008000f00 */
.L_x_185:
[----:B-1----:R1:W2:Y:S02]  /*c960*/  SYNCS.PHASECHK.TRANS64.TRYWAIT P0, [R0+URZ+0x130], R5 ;  /* 0x00013005000075a7 */ /* 0x0022a400080011ff */
[----:B--2---:R-:W-:Y:S05]  /*c970*/  @!P0 NANOSLEEP.SYNCS 0x989680 ;  /* 0x009896800000895d */ /* 0x004fea0003900000 */
[----:B------:R-:W2:Y:S02]  /*c980*/  @!P0 SYNCS.PHASECHK.TRANS64 P0, [R0+URZ+0x130], R5 ;  /* 0x00013005000085a7 */ /* 0x000ea400080010ff */
[----:B--2---:R-:W-:Y:S05]  /*c990*/  @!P0 BRA `(.L_x_185) ;  /* 0xfffffffc00f08947 */ /* 0x004fea000383ffff */
[----:B------:R-:W-:Y:S05]  /*c9a0*/  BRA `(.L_x_186) ;  /* 0xffffff7400387947 */ /* 0x000fea000383ffff */
.L_x_80:
[----:B------:R-:W-:Y:S07]  /*c9b0*/  MOV R0, UR5 ;  /* 0x0000000500007c02 */ /* 0x000fee0008000f00 */
.L_x_187:
[----:B-1----:R1:W2:Y:S02]  /*c9c0*/  SYNCS.PHASECHK.TRANS64.TRYWAIT P0, [R0+URZ], R5 ;  /* 0x00000005000075a7 */ /* 0x0022a400080011ff */
[----:B--2---:R-:W-:Y:S05]  /*c9d0*/  @!P0 NANOSLEEP.SYNCS 0x989680 ;  /* 0x009896800000895d */ /* 0x004fea0003900000 */
[----:B------:R-:W2:Y:S02]  /*c9e0*/  @!P0 SYNCS.PHASECHK.TRANS64 P0, [R0+URZ], R5 ;  /* 0x00000005000085a7 */ /* 0x000ea400080010ff */
[----:B--2---:R-:W-:Y:S05]  /*c9f0*/  @!P0 BRA `(.L_x_187) ;  /* 0xfffffffc00f08947 */ /* 0x004fea000383ffff */
[----:B------:R-:W-:Y:S05]  /*ca00*/  BRA `(.L_x_79) ;  /* 0xffffff74004c7947 */ /* 0x000fea000383ffff */
.L_x_84:
[----:B-1----:R-:W-:-:S07]  /*ca10*/  MOV R0, UR4 ;  /* 0x0000000400007c02 */ /* 0x002fce0008000f00 */
.L_x_188:
[----:B-1----:R1:W2:Y:S02]  /*ca20*/  SYNCS.PHASECHK.TRANS64.TRYWAIT P0, [R0+URZ], R3 ;  /* 0x00000003000075a7 */ /* 0x0022a400080011ff */
[----:B--2---:R-:W-:Y:S05]  /*ca30*/  @!P0 NANOSLEEP.SYNCS 0x989680 ;  /* 0x009896800000895d */ /* 0x004fea0003900000 */
[----:B------:R-:W2:Y:S02]  /*ca40*/  @!P0 SYNCS.PHASECHK.TRANS64 P0, [R0+URZ], R3 ;  /* 0x00000003000085a7 */ /* 0x000ea400080010ff */
[----:B--2---:R-:W-:Y:S05]  /*ca50*/  @!P0 BRA `(.L_x_188) ;  /* 0xfffffffc00f08947 */ /* 0x004fea000383ffff */
[----:B------:R-:W-:Y:S05]  /*ca60*/  BRA `(.L_x_189) ;  /* 0xffffff7800187947 */ /* 0x000fea000383ffff */
.L_x_87:
[----:B------:R-:W-:-:S07]  /*ca70*/  MOV R0, UR17 ;  /* 0x0000001100007c02 */ /* 0x000fce0008000f00 */
.L_x_190:
[----:B-1----:R1:W2:Y:S02]  /*ca80*/  SYNCS.PHASECHK.TRANS64.TRYWAIT P1, [R0+URZ+0x160], R3 ;  /* 0x00016003000075a7 */ /* 0x0022a400080211ff */
[----:B--2---:R-:W-:Y:S05]  /*ca90*/  @!P1 NANOSLEEP.SYNCS 0x989680 ;  /* 0x009896800000995d */ /* 0x004fea0003900000 */
[----:B------:R-:W2:Y:S02]  /*caa0*/  @!P1 SYNCS.PHASECHK.TRANS64 P1, [R0+URZ+0x160], R3 ;  /* 0x00016003000095a7 */ /* 0x000ea400080210ff */
[----:B--2---:R-:W-:Y:S05]  /*cab0*/  @!P1 BRA `(.L_x_190) ;  /* 0xfffffffc00f09947 */ /* 0x004fea000383ffff */
[----:B------:R-:W-:Y:S05]  /*cac0*/  BRA `(.L_x_191) ;  /* 0xffffff7800647947 */ /* 0x000fea000383ffff */
.L_x_92:
[----:B--2---:R2:W3:Y:S02]  /*cad0*/  SYNCS.PHASECHK.TRANS64.TRYWAIT P0, [R12+URZ+0x100], R9 ;  /* 0x000100090c0075a7 */ /* 0x0044e400080011ff */
[----:B---3--:R-:W-:Y:S05]  /*cae0*/  @!P0 NANOSLEEP.SYNCS 0x989680 ;  /* 0x009896800000895d */ /* 0x008fea0003900000 */
[----:B------:R-:W3:Y:S02]  /*caf0*/  @!P0 SYNCS.PHASECHK.TRANS64 P0, [R12+URZ+0x100], R9 ;  /* 0x000100090c0085a7 */ /* 0x000ee400080010ff */
[----:B---3--:R-:W-:Y:S05]  /*cb00*/  @!P0 BRA `(.L_x_92) ;  /* 0xfffffffc00f08947 */ /* 0x008fea000383ffff */
[----:B------:R-:W-:Y:S05]  /*cb10*/  BRA `(.L_x_192) ;  /* 0xffffff7c008c7947 */ /* 0x000fea000383ffff */
.L_x_95:
[----:B------:R-:W-:Y:S07]  /*cb20*/  MOV R0, UR21 ;  /* 0x0000001500007c02 */ /* 0x000fee0008000f00 */
.L_x_193:
[----:B--2---:R2:W3:Y:S02]  /*cb30*/  SYNCS.PHASECHK.TRANS64.TRYWAIT P2, [R0+URZ+0xf8], R11 ;  /* 0x0000f80b000075a7 */ /* 0x0044e400080411ff */
[----:B---3--:R-:W-:Y:S05]  /*cb40*/  @!P2 NANOSLEEP.SYNCS 0x989680 ;  /* 0x009896800000a95d */ /* 0x008fea0003900000 */
[----:B------:R-:W3:Y:S02]  /*cb50*/  @!P2 SYNCS.PHASECHK.TRANS64 P2, [R0+URZ+0xf8], R11 ;  /* 0x0000f80b0000a5a7 */ /* 0x000ee400080410ff */
[----:B---3--:R-:W-:Y:S05]  /*cb60*/  @!P2 BRA `(.L_x_193) ;  /* 0xfffffffc00f0a947 */ /* 0x008fea000383ffff */
[----:B------:R-:W-:Y:S05]  /*cb70*/  BRA `(.L_x_94) ;  /* 0xffffff8000f47947 */ /* 0x000fea000383ffff */
.L_x_98:
[----:B--2---:R-:W-:Y:S07]  /*cb80*/  MOV R0, UR21 ;  /* 0x0000001500007c02 */ /* 0x004fee0008000f00 */
.L_x_194:
[----:B--2---:R2:W3:Y:S02]  /*cb90*/  SYNCS.PHASECHK.TRANS64.TRYWAIT P0, [R0+URZ+0xd0], R9 ;  /* 0x0000d009000075a7 */ /* 0x0044e400080011ff */
[----:B---3--:R-:W-:Y:S05]  /*cba0*/  @!P0 NANOSLEEP.SYNCS 0x989680 ;  /* 0x009896800000895d */ /* 0x008fea0003900000 */
[----:B------:R-:W3:Y:S02]  /*cbb0*/  @!P0 SYNCS.PHASECHK.TRANS64 P0, [R0+URZ+0xd0], R9 ;  /* 0x0000d009000085a7 */ /* 0x000ee400080010ff */
[----:B---3--:R-:W-:Y:S05]  /*cbc0*/  @!P0 BRA `(.L_x_194) ;  /* 0xfffffffc00f08947 */ /* 0x008fea000383ffff */
[----:B------:R-:W-:Y:S05]  /*cbd0*/  BRA `(.L_x_195) ;  /* 0xffffff8400507947 */ /* 0x000fea000383ffff */
.L_x_99:
[----:B------:R-:W-:Y:S07]  /*cbe0*/  MOV R0, UR21 ;  /* 0x0000001500007c02 */ /* 0x000fee0008000f00 */
.L_x_196:
[----:B--2---:R2:W3:Y:S02]  /*cbf0*/  SYNCS.PHASECHK.TRANS64.TRYWAIT P0, [R0+URZ+0xd8], R9 ;  /* 0x0000d809000075a7 */ /* 0x0044e400080011ff */
[----:B---3--:R-:W-:Y:S05]  /*cc00*/  @!P0 NANOSLEEP.SYNCS 0x989680 ;  /* 0x009896800000895d */ /* 0x008fea0003900000 */
[----:B------:R-:W3:Y:S02]  /*cc10*/  @!P0 SYNCS.PHASECHK.TRANS64 P0, [R0+URZ+0xd8], R9 ;  /* 0x0000d809000085a7 */ /* 0x000ee400080010ff */
[----:B---3--:R-:W-:Y:S05]  /*cc20*/  @!P0 BRA `(.L_x_196) ;  /* 0xfffffffc00f08947 */ /* 0x008fea000383ffff */
[----:B------:R-:W-:Y:S05]  /*cc30*/  BRA `(.L_x_197) ;  /* 0xffffff84008c7947 */ /* 0x000fea000383ffff */
.L_x_100:
[----:B------:R-:W-:Y:S07]  /*cc40*/  MOV R0, UR21 ;  /* 0x0000001500007c02 */ /* 0x000fee0008000f00 */
.L_x_198:
[----:B--2---:R2:W3:Y:S02]  /*cc50*/  SYNCS.PHASECHK.TRANS64.TRYWAIT P0, [R0+URZ+0xe0], R9 ;  /* 0x0000e009000075a7 */ /* 0x0044e400080011ff */
[----:B---3--:R-:W-:Y:S05]  /*cc60*/  @!P0 NANOSLEEP.SYNCS 0x989680 ;  /* 0x009896800000895d */ /* 0x008fea0003900000 */
[----:B------:R-:W3:Y:S02]  /*cc70*/  @!P0 SYNCS.PHASECHK.TRANS64 P0, [R0+URZ+0xe0], R9 ;  /* 0x0000e009000085a7 */ /* 0x000ee400080010ff */
[----:B---3--:R-:W-:Y:S05]  /*cc80*/  @!P0 BRA `(.L_x_198) ;  /* 0xfffffffc00f08947 */ /* 0x008fea000383ffff */
[----:B------:R-:W-:Y:S05]  /*cc90*/  BRA `(.L_x_199) ;  /* 0xffffff8400d47947 */ /* 0x000fea000383ffff */
.L_x_101:
[----:B------:R-:W-:Y:S07]  /*cca0*/  MOV R0, UR21 ;  /* 0x0000001500007c02 */ /* 0x000fee0008000f00 */
.L_x_200:
[----:B--2---:R2:W3:Y:S02]  /*ccb0*/  SYNCS.PHASECHK.TRANS64.TRYWAIT P0, [R0+URZ+0xe8], R9 ;  /* 0x0000e809000075a7 */ /* 0x0044e400080011ff */
[----:B---3--:R-:W-:Y:S05]  /*ccc0*/  @!P0 NANOSLEEP.SYNCS 0x989680 ;  /* 0x009896800000895d */ /* 0x008fea0003900000 */
[----:B------:R-:W3:Y:S02]  /*ccd0*/  @!P0 SYNCS.PHASECHK.TRANS64 P0, [R0+URZ+0xe8], R9 ;  /* 0x0000e809000085a7 */ /* 0x000ee400080010ff */
[----:B---3--:R-:W-:Y:S05]  /*cce0*/  @!P0 BRA `(.L_x_200) ;  /* 0xfffffffc00f08947 */ /* 0x008fea000383ffff */
[----:B------:R-:W-:Y:S05]  /*ccf0*/  BRA `(.L_x_201) ;  /* 0xffffff8800187947 */ /* 0x000fea000383ffff */
.L_x_103:
[----:B------:R-:W-:-:S07]  /*cd00*/  MOV R0, UR21 ;  /* 0x0000001500007c02 */ /* 0x000fce0008000f00 */
.L_x_202:
[----:B---3--:R3:W4:Y:S02]  /*cd10*/  SYNCS.PHASECHK.TRANS64.TRYWAIT P0, [R0+URZ+0xd0], R3 ;  /* 0x0000d003000075a7 */ /* 0x00872400080011ff */
[----:B----4-:R-:W-:Y:S05]  /*cd20*/  @!P0 NANOSLEEP.SYNCS 0x989680 ;  /* 0x009896800000895d */ /* 0x010fea0003900000 */
[----:B------:R-:W4:Y:S02]  /*cd30*/  @!P0 SYNCS.PHASECHK.TRANS64 P0, [R0+URZ+0xd0], R3 ;  /* 0x0000d003000085a7 */ /* 0x000f2400080010ff */
[----:B----4-:R-:W-:Y:S05]  /*cd40*/  @!P0 BRA `(.L_x_202) ;  /* 0xfffffffc00f08947 */ /* 0x010fea000383ffff */
[----:B------:R-:W-:Y:S05]  /*cd50*/  BRA `(.L_x_203) ;  /* 0xffffff8800907947 */ /* 0x000fea000383ffff */
.L_x_104:
[----:B---3--:R-:W-:-:S07]  /*cd60*/  MOV R0, UR21 ;  /* 0x0000001500007c02 */ /* 0x008fce0008000f00 */
.L_x_204:
[----:B---3--:R3:W4:Y:S02]  /*cd70*/  SYNCS.PHASECHK.TRANS64.TRYWAIT P0, [R0+URZ+0xd8], R3 ;  /* 0x0000d803000075a7 */ /* 0x00872400080011ff */
[----:B----4-:R-:W-:Y:S05]  /*cd80*/  @!P0 NANOSLEEP.SYNCS 0x989680 ;  /* 0x009896800000895d */ /* 0x010fea0003900000 */
[----:B------:R-:W4:Y:S02]  /*cd90*/  @!P0 SYNCS.PHASECHK.TRANS64 P0, [R0+URZ+0xd8], R3 ;  /* 0x0000d803000085a7 */ /* 0x000f2400080010ff */
[----:B----4-:R-:W-:Y:S05]  /*cda0*/  @!P0 BRA `(.L_x_204) ;  /* 0xfffffffc00f08947 */ /* 0x010fea000383ffff */
[----:B------:R-:W-:Y:S05]  /*cdb0*/  BRA `(.L_x_205) ;  /* 0xffffff8800807947 */ /* 0x000fea000383ffff */
.L_x_105:
[----:B---3--:R-:W-:-:S07]  /*cdc0*/  MOV R0, UR21 ;  /* 0x0000001500007c02 */ /* 0x008fce0008000f00 */
.L_x_206:
[----:B---3--:R3:W4:Y:S02]  /*cdd0*/  SYNCS.PHASECHK.TRANS64.TRYWAIT P0, [R0+URZ+0xe0], R3 ;  /* 0x0000e003000075a7 */ /* 0x00872400080011ff */
[----:B----4-:R-:W-:Y:S05]  /*cde0*/  @!P0 NANOSLEEP.SYNCS 0x989680 ;  /* 0x009896800000895d */ /* 0x010fea0003900000 */
[----:B------:R-:W4:Y:S02]  /*cdf0*/  @!P0 SYNCS.PHASECHK.TRANS64 P0, [R0+URZ+0xe0], R3 ;  /* 0x0000e003000085a7 */ /* 0x000f2400080010ff */
[----:B----4-:R-:W-:Y:S05]  /*ce00*/  @!P0 BRA `(.L_x_206) ;  /* 0xfffffffc00f08947 */ /* 0x010fea000383ffff */
[----:B------:R-:W-:Y:S05]  /*ce10*/  BRA `(.L_x_207) ;  /* 0xffffff8800707947 */ /* 0x000fea000383ffff */
.L_x_107:
[----:B-1----:R1:W2:Y:S02]  /*ce20*/  SYNCS.PHASECHK.TRANS64.TRYWAIT P0, [R3+URZ+0x100], R0 ;  /* 0x00010000030075a7 */ /* 0x0022a400080011ff */
[----:B--2---:R-:W-:Y:S05]  /*ce30*/  @!P0 NANOSLEEP.SYNCS 0x989680 ;  /* 0x009896800000895d */ /* 0x004fea0003900000 */
[----:B------:R-:W2:Y:S02]  /*ce40*/  @!P0 SYNCS.PHASECHK.TRANS64 P0, [R3+URZ+0x100], R0 ;  /* 0x00010000030085a7 */ /* 0x000ea400080010ff */
[----:B--2---:R-:W-:Y:S05]  /*ce50*/  @!P0 BRA `(.L_x_107) ;  /* 0xfffffffc00f08947 */ /* 0x004fea000383ffff */
[----:B------:R-:W-:Y:S05]  /*ce60*/  BRA `(.L_x_208) ;  /* 0xffffff8c00387947 */ /* 0x000fea000383ffff */
.L_x_118:
[----:B-1----:R1:W2:Y:S02]  /*ce70*/  SYNCS.PHASECHK.TRANS64.TRYWAIT P1, [R3+URZ+0xb0], R0 ;  /* 0x0000b000030075a7 */ /* 0x0022a400080211ff */
[----:B--2---:R-:W-:Y:S05]  /*ce80*/  @!P1 NANOSLEEP.SYNCS 0x989680 ;  /* 0x009896800000995d */ /* 0x004fea0003900000 */
[----:B------:R-:W2:Y:S02]  /*ce90*/  @!P1 SYNCS.PHASECHK.TRANS64 P1, [R3+URZ+0xb0], R0 ;  /* 0x0000b000030095a7 */ /* 0x000ea400080210ff */
[----:B--2---:R-:W-:Y:S05]  /*cea0*/  @!P1 BRA `(.L_x_118) ;  /* 0xfffffffc00f09947 */ /* 0x004fea000383ffff */
[----:B------:R-:W-:Y:S05]  /*ceb0*/  BRA `(.L_x_117) ;  /* 0xffffff9800b87947 */ /* 0x000fea000383ffff */
.L_x_120:
[----:B--2---:R2:W4:Y:S02]  /*cec0*/  SYNCS.PHASECHK.TRANS64.TRYWAIT P0, [R163+URZ+0x120], R2 ;  /* 0x00012002a30075a7 */ /* 0x00452400080011ff */
[----:B----4-:R-:W-:Y:S05]  /*ced0*/  @!P0 NANOSLEEP.SYNCS 0x989680 ;  /* 0x009896800000895d */ /* 0x010fea0003900000 */
[----:B------:R-:W4:Y:S02]  /*cee0*/  @!P0 SYNCS.PHASECHK.TRANS64 P0, [R163+URZ+0x120], R2 ;  /* 0x00012002a30085a7 */ /* 0x000f2400080010ff */
[----:B----4-:R-:W-:Y:S05]  /*cef0*/  @!P0 BRA `(.L_x_120) ;  /* 0xfffffffc00f08947 */ /* 0x010fea000383ffff */
[----:B------:R-:W-:Y:S05]  /*cf00*/  BRA `(.L_x_119) ;  /* 0xffffff9c00147947 */ /* 0x000fea000383ffff */
.L_x_129:
[----:B--2---:R2:W3:Y:S02]  /*cf10*/  SYNCS.PHASECHK.TRANS64.TRYWAIT P0, [R191+URZ+0xb0], R0 ;  /* 0x0000b000bf0075a7 */ /* 0x0044e400080011ff */
[----:B---3--:R-:W-:Y:S05]  /*cf20*/  @!P0 NANOSLEEP.SYNCS 0x989680 ;  /* 0x009896800000895d */ /* 0x008fea0003900000 */
[----:B------:R-:W3:Y:S02]  /*cf30*/  @!P0 SYNCS.PHASECHK.TRANS64 P0, [R191+URZ+0xb0], R0 ;  /* 0x0000b000bf0085a7 */ /* 0x000ee400080010ff */
[----:B---3--:R-:W-:Y:S05]  /*cf40*/  @!P0 BRA `(.L_x_129) ;  /* 0xfffffffc00f08947 */ /* 0x008fea000383ffff */
[----:B------:R-:W-:Y:S05]  /*cf50*/  BRA `(.L_x_128) ;  /* 0xffffffb000207947 */ /* 0x000fea000383ffff */
.L_x_138:
[----:B--2---:R2:W3:Y:S02]  /*cf60*/  SYNCS.PHASECHK.TRANS64.TRYWAIT P0, [R0+URZ+0xb0], R7 ;  /* 0x0000b007000075a7 */ /* 0x0044e400080011ff */
[----:B---3--:R-:W-:Y:S05]  /*cf70*/  @!P0 NANOSLEEP.SYNCS 0x989680 ;  /* 0x009896800000895d */ /* 0x008fea0003900000 */
[----:B------:R-:W3:Y:S02]  /*cf80*/  @!P0 SYNCS.PHASECHK.TRANS64 P0, [R0+URZ+0xb0], R7 ;  /* 0x0000b007000085a7 */ /* 0x000ee400080010ff */
[----:B---3--:R-:W-:Y:S05]  /*cf90*/  @!P0 BRA `(.L_x_138) ;  /* 0xfffffffc00f08947 */ /* 0x008fea000383ffff */
[----:B------:R-:W-:Y:S05]  /*cfa0*/  BRA `(.L_x_137) ;  /* 0xffffffc400787947 */ /* 0x000fea000383ffff */
.L_x_147:
[----:B--2---:R2:W3:Y:S02]  /*cfb0*/  SYNCS.PHASECHK.TRANS64.TRYWAIT P0, [R0+URZ+0xb0], R5 ;  /* 0x0000b005000075a7 */ /* 0x0044e400080011ff */
[----:B---3--:R-:W-:Y:S05]  /*cfc0*/  @!P0 NANOSLEEP.SYNCS 0x989680 ;  /* 0x009896800000895d */ /* 0x008fea0003900000 */
[----:B------:R-:W3:Y:S02]  /*cfd0*/  @!P0 SYNCS.PHASECHK.TRANS64 P0, [R0+URZ+0xb0], R5 ;  /* 0x0000b005000085a7 */ /* 0x000ee400080010ff */
[----:B---3--:R-:W-:Y:S05]  /*cfe0*/  @!P0 BRA `(.L_x_147) ;  /* 0xfffffffc00f08947 */ /* 0x008fea000383ffff */
[----:B------:R-:W-:Y:S05]  /*cff0*/  BRA `(.L_x_146) ;  /* 0xffffffd800dc7947 */ /* 0x000fea000383ffff */
        .weak           $__internal_0_$__cuda_sm10x_tcgen05_guardrail_trap_col_being_dealloced_not_returned_by_alloc
        .type           $__internal_0_$__cuda_sm10x_tcgen05_guardrail_trap_col_being_dealloced_not_returned_by_alloc,@function
        .size           $__internal_0_$__cuda_sm10x_tcgen05_guardrail_trap_col_being_dealloced_not_returned_by_alloc,($__internal_1_$__cuda_sm10x_tcgen05_guardrail_trap_phase_invalid_during_alloc - $__internal_0_$__cuda_sm10x_tcgen05_guardrail_trap_col_being_dealloced_not_returned_by_alloc)
$__internal_0_$__cuda_sm10x_tcgen05_guardrail_trap_col_being_dealloced_not_returned_by_alloc:
[----:B------:R-:W-:Y:S05]  /*d000*/  BPT.TRAP 0x1 ;  /* 0x000000040000795c */ /* 0x000fea0000300000 */
[----:B------:R-:W-:-:S04]  /*d010*/  HFMA2 R3, -RZ, RZ, 0, 0 ;  /* 0x00000000ff037431 */ /* 0x000fc800000001ff */
[----:B------:R-:W-:Y:S05]  /*d020*/  RET.REL.NODEC R2 `(_ZN7cutlass13device_kernelINS_4gemm6kernel13GemmUniversalIN4cute5tupleIJiiiiEEENS1_10collective13CollectiveMmaINS1_35MainloopSm100TmaUmmaWarpSpecializedILi11ELi2ELi2ENS5_IJNS4_1CILi2EEESB_NSA_ILi1EEEEEEEENS5_IJNSA_ILi256EEESF_NSA_ILi64EEEEEENS_12float_e5m2_tENS5_IJlSC_lEEESI_SJ_NS4_8TiledMMAINS4_8MMA_AtomIJNS4_10MMA_TraitsINS4_25SM100_MMA_F8F6F4_2x1SM_SSEJSI_SI_fSF_SF_NS4_17integral_constantINS4_4UMMA5MajorELSQ_0EEESR_NSO_INSP_7ScaleInELSS_0EEEST_EEEEEENS4_6LayoutINS5_IJSC_SC_SC_EEENS5_IJNSA_ILi0EEESY_SY_EEEEENS5_IJNS4_10UnderscoreES11_S11_EEEEENS4_28SM100_TMA_2SM_LOAD_MULTICASTENS4_14ComposedLayoutINS4_7SwizzleILi2ELi4ELi3EEENS4_18smem_ptr_flag_bitsILi8EEENSW_INS5_IJNSA_ILi8EEESG_EEENS5_IJSG_SC_EEEEEEEvNS4_8identityENS4_18SM100_TMA_2SM_LOADES1E_vS1F_EENS_8epilogue10collective18CollectiveEpilogueINS1I_23Sm100TmaWarpSpecializedILi4ELi2ELi64ELb0ELb0EEEJNS5_IJNSA_ILi128EEESF_SG_EEENS5_IJNSW_IS1N_SC_EENSW_ISG_SC_EEEEESI_SJ_SI_SJ_NS1I_6fusion15FusionCallbacksIS1M_NS1S_17LinearCombinationISI_fSI_fLNS_15FloatRoundStyleE2EEES1O_S1R_JEEENS4_5SM1004TMEM4LOAD26SM100_TMEM_LOAD_32dp32b64xENS4_13SM90_TMA_LOADES1E_NS4_39AutoVectorizingCopyWithAssumedAlignmentILi128EEENS4_14SM90_TMA_STOREES1E_S24_S24_EEEvvEEEEvNT_6ParamsE) ;  /* 0xffffff2c02f47950 */ /* 0x000fea0003c3ffff */
        .weak           $__internal_1_$__cuda_sm10x_tcgen05_guardrail_trap_phase_invalid_during_alloc
        .type           $__internal_1_$__cuda_sm10x_tcgen05_guardrail_trap_phase_invalid_during_alloc,@function
        .size           $__internal_1_$__cuda_sm10x_tcgen05_guardrail_trap_phase_invalid_during_alloc,($__internal_2_$__cuda_sm10x_tcgen05_guardrail_trap_unallocated_columns_being_dealloced - $__internal_1_$__cuda_sm10x_tcgen05_guardrail_trap_phase_invalid_during_alloc)
$__internal_1_$__cuda_sm10x_tcgen05_guardrail_trap_phase_invalid_during_alloc:
[----:B------:R-:W-:Y:S05]  /*d030*/  BPT.TRAP 0x1 ;  /* 0x000000040000795c */ /* 0x000fea0000300000 */
[----:B------:R-:W-:-:S04]  /*d040*/  MOV R5, 0x0 ;  /* 0x0000000000057802 */ /* 0x000fc80000000f00 */
[----:B------:R-:W-:Y:S05]  /*d050*/  RET.REL.NODEC R4 `(_ZN7cutlass13device_kernelINS_4gemm6kernel13GemmUniversalIN4cute5tupleIJiiiiEEENS1_10collective13CollectiveMmaINS1_35MainloopSm100TmaUmmaWarpSpecializedILi11ELi2ELi2ENS5_IJNS4_1CILi2EEESB_NSA_ILi1EEEEEEEENS5_IJNSA_ILi256EEESF_NSA_ILi64EEEEEENS_12float_e5m2_tENS5_IJlSC_lEEESI_SJ_NS4_8TiledMMAINS4_8MMA_AtomIJNS4_10MMA_TraitsINS4_25SM100_MMA_F8F6F4_2x1SM_SSEJSI_SI_fSF_SF_NS4_17integral_constantINS4_4UMMA5MajorELSQ_0EEESR_NSO_INSP_7ScaleInELSS_0EEEST_EEEEEENS4_6LayoutINS5_IJSC_SC_SC_EEENS5_IJNSA_ILi0EEESY_SY_EEEEENS5_IJNS4_10UnderscoreES11_S11_EEEEENS4_28SM100_TMA_2SM_LOAD_MULTICASTENS4_14ComposedLayoutINS4_7SwizzleILi2ELi4ELi3EEENS4_18smem_ptr_flag_bitsILi8EEENSW_INS5_IJNSA_ILi8EEESG_EEENS5_IJSG_SC_EEEEEEEvNS4_8identityENS4_18SM100_TMA_2SM_LOADES1E_vS1F_EENS_8epilogue10collective18CollectiveEpilogueINS1I_23Sm100TmaWarpSpecializedILi4ELi2ELi64ELb0ELb0EEEJNS5_IJNSA_ILi128EEESF_SG_EEENS5_IJNSW_IS1N_SC_EENSW_ISG_SC_EEEEESI_SJ_SI_SJ_NS1I_6fusion15FusionCallbacksIS1M_NS1S_17LinearCombinationISI_fSI_fLNS_15FloatRoundStyleE2EEES1O_S1R_JEEENS4_5SM1004TMEM4LOAD26SM100_TMEM_LOAD_32dp32b64xENS4_13SM90_TMA_LOADES1E_NS4_39AutoVectorizingCopyWithAssumedAlignmentILi128EEENS4_14SM90_TMA_STOREES1E_S24_S24_EEEvvEEEEvNT_6ParamsE) ;  /* 0xffffff2c04e87950 */ /* 0x000fea0003c3ffff */
        .weak           $__internal_2_$__cuda_sm10x_tcgen05_guardrail_trap_unallocated_columns_being_dealloced
        .type           $__internal_2_$__cuda_sm10x_tcgen05_guardrail_trap_unallocated_columns_being_dealloced,@function
        .size           $__internal_2_$__cuda_sm10x_tcgen05_guardrail_trap_unallocated_columns_being_dealloced,(.L_x_210 - $__internal_2_$__cuda_sm10x_tcgen05_guardrail_trap_unallocated_columns_being_dealloced)
$__internal_2_$__cuda_sm10x_tcgen05_guardrail_trap_unallocated_columns_being_dealloced:
[----:B------:R-:W-:Y:S05]  /*d060*/  BPT.TRAP 0x1 ;  /* 0x000000040000795c */ /* 0x000fea0000300000 */
[----:B------:R-:W-:-:S04]  /*d070*/  HFMA2 R3, -RZ, RZ, 0, 0 ;  /* 0x00000000ff037431 */ /* 0x000fc800000001ff */
[----:B------:R-:W-:Y:S05]  /*d080*/  RET.REL.NODEC R2 `(_ZN7cutlass13device_kernelINS_4gemm6kernel13GemmUniversalIN4cute5tupleIJiiiiEEENS1_10collective13CollectiveMmaINS1_35MainloopSm100TmaUmmaWarpSpecializedILi11ELi2ELi2ENS5_IJNS4_1CILi2EEESB_NSA_ILi1EEEEEEEENS5_IJNSA_ILi256EEESF_NSA_ILi64EEEEEENS_12float_e5m2_tENS5_IJlSC_lEEESI_SJ_NS4_8TiledMMAINS4_8MMA_AtomIJNS4_10MMA_TraitsINS4_25SM100_MMA_F8F6F4_2x1SM_SSEJSI_SI_fSF_SF_NS4_17integral_constantINS4_4UMMA5MajorELSQ_0EEESR_NSO_INSP_7ScaleInELSS_0EEEST_EEEEEENS4_6LayoutINS5_IJSC_SC_SC_EEENS5_IJNSA_ILi0EEESY_SY_EEEEENS5_IJNS4_10UnderscoreES11_S11_EEEEENS4_28SM100_TMA_2SM_LOAD_MULTICASTENS4_14ComposedLayoutINS4_7SwizzleILi2ELi4ELi3EEENS4_18smem_ptr_flag_bitsILi8EEENSW_INS5_IJNSA_ILi8EEESG_EEENS5_IJSG_SC_EEEEEEEvNS4_8identityENS4_18SM100_TMA_2SM_LOADES1E_vS1F_EENS_8epilogue10collective18CollectiveEpilogueINS1I_23Sm100TmaWarpSpecializedILi4ELi2ELi64ELb0ELb0EEEJNS5_IJNSA_ILi128EEESF_SG_EEENS5_IJNSW_IS1N_SC_EENSW_ISG_SC_EEEEESI_SJ_SI_SJ_NS1I_6fusion15FusionCallbacksIS1M_NS1S_17LinearCombinationISI_fSI_fLNS_15FloatRoundStyleE2EEES1O_S1R_JEEENS4_5SM1004TMEM4LOAD26SM100_TMEM_LOAD_32dp32b64xENS4_13SM90_TMA_LOADES1E_NS4_39AutoVectorizingCopyWithAssumedAlignmentILi128EEENS4_14SM90_TMA_STOREES1E_S24_S24_EEEvvEEEEvNT_6ParamsE) ;  /* 0xffffff2c02dc7950 */ /* 0x000fea0003c3ffff */
.L_x_209:
[----:B------:R-:W-:-:S00]  /*d090*/  BRA `(.L_x_209) ;  /* 0xfffffffc00fc7947 */ /* 0x000fc0000383ffff */
[----:B------:R-:W-:-:S00]  /*d0a0*/  NOP ;  /* 0x0000000000007918 */ /* 0x000fc00000000000 */
        /* <DEDUP_REMOVED lines=13> */
.L_x_210:


//--------------------- .nv.global.init           --------------------------
	.section	.nv.global.init,"aw",@progbits
.nv.global.init:
	.type		$str$27,@object
	.size		$str$27,($str$28 - $str$27)
$str$27:
        /*0000*/ 	.byte	0x28, 0x61, 0x64, 0x64, 0x72, 0x65, 0x73, 0x73, 0x20, 0x26, 0x20, 0x6d, 0x61, 0x73, 0x6b, 0x29
        /*0010*/ 	.byte	0x20, 0x3d, 0x3d, 0x20, 0x30, 0x00
	.type		$str$28,@object
	.size		$str$28,($str$26 - $str$28)
$str$28:
        /*0016*/ 	.byte	0x2f, 0x74, 0x6d, 0x70, 0x2f, 0x63, 0x75, 0x74, 0x6c, 0x61, 0x73, 0x73, 0x5f, 0x73, 0x77, 0x65
        /*0026*/ 	.byte	0x65, 0x70, 0x5f, 0x73, 0x72, 0x63, 0x2f, 0x69, 0x6e, 0x63, 0x6c, 0x75, 0x64, 0x65, 0x2f, 0x63
        /*0036*/ 	.byte	0x75, 0x74, 0x65, 0x2f, 0x70, 0x6f, 0x69, 0x6e, 0x74, 0x65, 0x72, 0x5f, 0x66, 0x6c, 0x61, 0x67
        /*0046*/ 	.byte	0x67, 0x65, 0x64, 0x2e, 0x68, 0x70, 0x70, 0x00
	.type		$str$26,@object
	.size		$str$26,($str$25 - $str$26)
$str$26:
        /*004e*/ 	.byte	0x2f, 0x74, 0x6d, 0x70, 0x2f, 0x63, 0x75, 0x74, 0x6c, 0x61, 0x73, 0x73, 0x5f, 0x73, 0x77, 0x65
        /*005e*/ 	.byte	0x65, 0x70, 0x5f, 0x73, 0x72, 0x63, 0x2f, 0x69, 0x6e, 0x63, 0x6c, 0x75, 0x64, 0x65, 0x2f, 0x63
        /*006e*/ 	.byte	0x75, 0x74, 0x65, 0x2f, 0x61, 0x74, 0x6f, 0x6d, 0x2f, 0x63, 0x6f, 0x70, 0x79, 0x5f, 0x74, 0x72
        /*007e*/ 	.byte	0x61, 0x69, 0x74, 0x73, 0x5f, 0x73, 0x6d, 0x31, 0x30, 0x30, 0x2e, 0x68, 0x70, 0x70, 0x00
	.type		$str$25,@object
	.size		$str$25,(__unnamed_1 - $str$25)
$str$25:
        /*008d*/ 	.byte	0x28, 0x28, 0x75, 0x69, 0x6e, 0x74, 0x33, 0x32, 0x5f, 0x74, 0x28, 0x74, 0x68, 0x72, 0x65, 0x61
        /*009d*/ 	.byte	0x64, 0x49, 0x64, 0x78, 0x2e, 0x78, 0x29, 0x20, 0x2f, 0x20, 0x33, 0x32, 0x29, 0x20, 0x25, 0x20
        /*00ad*/ 	.byte	0x34, 0x29, 0x20, 0x3d, 0x3d, 0x20, 0x28, 0x28, 0x28, 0x74, 0x6d, 0x65, 0x6d, 0x5f, 0x61, 0x64
        /*00bd*/ 	.byte	0x64, 0x72, 0x20, 0x3e, 0x3e, 0x20, 0x31, 0x36, 0x29, 0x20, 0x2f, 0x20, 0x33, 0x32, 0x29, 0x20
        /*00cd*/ 	.byte	0x25, 0x20, 0x34, 0x29, 0x00
	.type		__unnamed_1,@object
	.size		__unnamed_1,(__unnamed_2 - __unnamed_1)
__unnamed_1:
        /*00d2*/ 	.byte	0x61, 0x75, 0x74, 0x6f, 0x20, 0x63, 0x75, 0x74, 0x65, 0x3a, 0x3a, 0x61, 0x73, 0x5f, 0x70, 0x6f
        /* <DEDUP_REMOVED lines=24> */
        /*0262*/ 	.byte	0x43, 0x3c, 0x38, 0x31, 0x39, 0x32, 0x3e, 0x3e, 0x3e, 0x3e, 0x5d, 0x00
	.type		__unnamed_2,@object
	.size		__unnamed_2,(__unnamed_3 - __unnamed_2)
__unnamed_2:
        /* <DEDUP_REMOVED lines=26> */
	.type		__unnamed_3,@object
	.size		__unnamed_3,(.L_3 - __unnamed_3)
__unnamed_3:
        /* <DEDUP_REMOVED lines=42> */
        /*06aa*/ 	.byte	0x3e, 0x3e, 0x3e, 0x3e, 0x5d, 0x00
.L_3:


//--------------------- .nv.shared._ZN7cutlass13device_kernelINS_4gemm6kernel13GemmUniversalIN4cute5tupleIJiiiiEEENS1_10collective13CollectiveMmaINS1_35MainloopSm100TmaUmmaWarpSpecializedILi11ELi2ELi2ENS5_IJNS4_1CILi2EEESB_NSA_ILi1EEEEEEEENS5_IJNSA_ILi256EEESF_NSA_ILi64EEEEEENS_12float_e5m2_tENS5_IJlSC_lEEESI_SJ_NS4_8TiledMMAINS4_8MMA_AtomIJNS4_10MMA_TraitsINS4_25SM100_MMA_F8F6F4_2x1SM_SSEJSI_SI_fSF_SF_NS4_17integral_constantINS4_4UMMA5MajorELSQ_0EEESR_NSO_INSP_7ScaleInELSS_0EEEST_EEEEEENS4_6LayoutINS5_IJSC_SC_SC_EEENS5_IJNSA_ILi0EEESY_SY_EEEEENS5_IJNS4_10UnderscoreES11_S11_EEEEENS4_28SM100_TMA_2SM_LOAD_MULTICASTENS4_14ComposedLayoutINS4_7SwizzleILi2ELi4ELi3EEENS4_18smem_ptr_flag_bitsILi8EEENSW_INS5_IJNSA_ILi8EEESG_EEENS5_IJSG_SC_EEEEEEEvNS4_8identityENS4_18SM100_TMA_2SM_LOADES1E_vS1F_EENS_8epilogue10collective18CollectiveEpilogueINS1I_23Sm100TmaWarpSpecializedILi4ELi2ELi64ELb0ELb0EEEJNS5_IJNSA_ILi128EEESF_SG_EEENS5_IJNSW_IS1N_SC_EENSW_ISG_SC_EEEEESI_SJ_SI_SJ_NS1I_6fusion15FusionCallbacksIS1M_NS1S_17LinearCombinationISI_fSI_fLNS_15FloatRoundStyleE2EEES1O_S1R_JEEENS4_5SM1004TMEM4LOAD26SM100_TMEM_LOAD_32dp32b64xENS4_13SM90_TMA_LOADES1E_NS4_39AutoVectorizingCopyWithAssumedAlignmentILi128EEENS4_14SM90_TMA_STOREES1E_S24_S24_EEEvvEEEEvNT_6ParamsE --------------------------
	.section	.nv.shared._ZN7cutlass13device_kernelINS_4gemm6kernel13GemmUniversalIN4cute5tupleIJiiiiEEENS1_10collective13CollectiveMmaINS1_35MainloopSm100TmaUmmaWarpSpecializedILi11ELi2ELi2ENS5_IJNS4_1CILi2EEESB_NSA_ILi1EEEEEEEENS5_IJNSA_ILi256EEESF_NSA_ILi64EEEEEENS_12float_e5m2_tENS5_IJlSC_lEEESI_SJ_NS4_8TiledMMAINS4_8MMA_AtomIJNS4_10MMA_TraitsINS4_25SM100_MMA_F8F6F4_2x1SM_SSEJSI_SI_fSF_SF_NS4_17integral_constantINS4_4UMMA5MajorELSQ_0EEESR_NSO_INSP_7ScaleInELSS_0EEEST_EEEEEENS4_6LayoutINS5_IJSC_SC_SC_EEENS5_IJNSA_ILi0EEESY_SY_EEEEENS5_IJNS4_10UnderscoreES11_S11_EEEEENS4_28SM100_TMA_2SM_LOAD_MULTICASTENS4_14ComposedLayoutINS4_7SwizzleILi2ELi4ELi3EEENS4_18smem_ptr_flag_bitsILi8EEENSW_INS5_IJNSA_ILi8EEESG_EEENS5_IJSG_SC_EEEEEEEvNS4_8identityENS4_18SM100_TMA_2SM_LOADES1E_vS1F_EENS_8epilogue10collective18CollectiveEpilogueINS1I_23Sm100TmaWarpSpecializedILi4ELi2ELi64ELb0ELb0EEEJNS5_IJNSA_ILi128EEESF_SG_EEENS5_IJNSW_IS1N_SC_EENSW_ISG_SC_EEEEESI_SJ_SI_SJ_NS1I_6fusion15FusionCallbacksIS1M_NS1S_17LinearCombinationISI_fSI_fLNS_15FloatRoundStyleE2EEES1O_S1R_JEEENS4_5SM1004TMEM4LOAD26SM100_TMEM_LOAD_32dp32b64xENS4_13SM90_TMA_LOADES1E_NS4_39AutoVectorizingCopyWithAssumedAlignmentILi128EEENS4_14SM90_TMA_STOREES1E_S24_S24_EEEvvEEEEvNT_6ParamsE,"aw",@nobits
	.sectionflags	@""
	.align	16
	.zero		1024


//--------------------- .nv.shared.reserved.0     --------------------------
	.section	.nv.shared.reserved.0,"aw",@nobits
	.weak		__nv_reservedSMEM_offset_0_alias
	.size		__nv_reservedSMEM_offset_0_alias, 0, 64
	.other		__nv_reservedSMEM_offset_0_alias,@"STO_CUDA_RESERVED_SHARED STV_DEFAULT"
__nv_reservedSMEM_offset_0_alias:
	.zero		0
.nv.shared.reserved.0:
	.zero		64
	.weak		__nv_reservedSMEM_tcgen05_partition
	.type		__nv_reservedSMEM_tcgen05_partition,@object
	.size		__nv_reservedSMEM_tcgen05_partition,(.L_0 - __nv_reservedSMEM_tcgen05_partition)
__nv_reservedSMEM_tcgen05_partition:
	.zero		32
.L_0:


//--------------------- .nv.global                --------------------------
	.section	.nv.global,"aw",@nobits
.nv.global:
	.type		_ZN39_INTERNAL_956ddb2b_4_k_cu_082b70f4_96364cute1_E,@object
	.size		_ZN39_INTERNAL_956ddb2b_4_k_cu_082b70f4_96364cute1_E,(_ZN39_INTERNAL_956ddb2b_4_k_cu_082b70f4_96364cuda3std3__45__cpo6cbeginE - _ZN39_INTERNAL_956ddb2b_4_k_cu_082b70f4_96364cute1_E)
_ZN39_INTERNAL_956ddb2b_4_k_cu_082b70f4_96364cute1_E:
	.zero		1
	.type		_ZN39_INTERNAL_956ddb2b_4_k_cu_082b70f4_96364cuda3std3__45__cpo6cbeginE,@object
	.size		_ZN39_INTERNAL_956ddb2b_4_k_cu_082b70f4_96364cuda3std3__45__cpo6cbeginE,(_ZN39_INTERNAL_956ddb2b_4_k_cu_082b70f4_96364cuda3std3__48in_placeE - _ZN39_INTERNAL_956ddb2b_4_k_cu_082b70f4_96364cuda3std3__45__cpo6cbeginE)
_ZN39_INTERNAL_956ddb2b_4_k_cu_082b70f4_96364cuda3std3__45__cpo6cbeginE:
	.zero		1
	.type		_ZN39_INTERNAL_956ddb2b_4_k_cu_082b70f4_96364cuda3std3__48in_placeE,@object
	.size		_ZN39_INTERNAL_956ddb2b_4_k_cu_082b70f4_96364cuda3std3__48in_placeE,(_ZN39_INTERNAL_956ddb2b_4_k_cu_082b70f4_96364cuda3std6ranges3__45__cpo9iter_moveE - _ZN39_INTERNAL_956ddb2b_4_k_cu_082b70f4_96364cuda3std3__48in_placeE)
_ZN39_INTERNAL_956ddb2b_4_k_cu_082b70f4_96364cuda3std3__48in_placeE:
	.zero		1
	.type		_ZN39_INTERNAL_956ddb2b_4_k_cu_082b70f4_96364cuda3std6ranges3__45__cpo9iter_moveE,@object
	.size		_ZN39_INTERNAL_956ddb2b_4_k_cu_082b70f4_96364cuda3std6ranges3__45__cpo9iter_moveE,(_ZN39_INTERNAL_956ddb2b_4_k_cu_082b70f4_96364cuda3std3__45__cpo5beginE - _ZN39_INTERNAL_956ddb2b_4_k_cu_082b70f4_96364cuda3std6ranges3__45__cpo9iter_moveE)
_ZN39_INTERNAL_956ddb2b_4_k_cu_082b70f4_96364cuda3std6ranges3__45__cpo9iter_moveE:
	.zero		1
	.type		_ZN39_INTERNAL_956ddb2b_4_k_cu_082b70f4_96364cuda3std3__45__cpo5beginE,@object
	.size		_ZN39_INTERNAL_956ddb2b_4_k_cu_082b70f4_96364cuda3std3__45__cpo5beginE,(_ZN39_INTERNAL_956ddb2b_4_k_cu_082b70f4_96364cuda3std3__441_GLOBAL__N__956ddb2b_4_k_cu_082b70f4_96366ignoreE - _ZN39_INTERNAL_956ddb2b_4_k_cu_082b70f4_96364cuda3std3__45__cpo5beginE)
_ZN39_INTERNAL_956ddb2b_4_k_cu_082b70f4_96364cuda3std3__45__cpo5beginE:
	.zero		1
	.type		_ZN39_INTERNAL_956ddb2b_4_k_cu_082b70f4_96364cuda3std3__441_GLOBAL__N__956ddb2b_4_k_cu_082b70f4_96366ignoreE,@object
	.size		_ZN39_INTERNAL_956ddb2b_4_k_cu_082b70f4_96364cuda3std3__441_GLOBAL__N__956ddb2b_4_k_cu_082b70f4_96366ignoreE,(_ZN39_INTERNAL_956ddb2b_4_k_cu_082b70f4_96364cute7productE - _ZN39_INTERNAL_956ddb2b_4_k_cu_082b70f4_96364cuda3std3__441_GLOBAL__N__956ddb2b_4_k_cu_082b70f4_96366ignoreE)
_ZN39_INTERNAL_956ddb2b_4_k_cu_082b70f4_96364cuda3std3__441_GLOBAL__N__956ddb2b_4_k_cu_082b70f4_96366ignoreE:
	.zero		1
	.type		_ZN39_INTERNAL_956ddb2b_4_k_cu_082b70f4_96364cute7productE,@object
	.size		_ZN39_INTERNAL_956ddb2b_4_k_cu_082b70f4_96364cute7productE,(_ZN39_INTERNAL_956ddb2b_4_k_cu_082b70f4_96364cuda3std3__45__cpo3endE - _ZN39_INTERNAL_956ddb2b_4_k_cu_082b70f4_96364cute7productE)
_ZN39_INTERNAL_956ddb2b_4_k_cu_082b70f4_96364cute7productE:
	.zero		1
	.type		_ZN39_INTERNAL_956ddb2b_4_k_cu_082b70f4_96364cuda3std3__45__cpo3endE,@object
	.size		_ZN39_INTERNAL_956ddb2b_4_k_cu_082b70f4_96364cuda3std3__45__cpo3endE,(_ZN39_INTERNAL_956ddb2b_4_k_cu_082b70f4_96364cuda3std3__419piecewise_constructE - _ZN39_INTERNAL_956ddb2b_4_k_cu_082b70f4_96364cuda3std3__45__cpo3endE)
_ZN39_INTERNAL_956ddb2b_4_k_cu_082b70f4_96364cuda3std3__45__cpo3endE:
	.zero		1
	.type		_ZN39_INTERNAL_956ddb2b_4_k_cu_082b70f4_96364cuda3std3__419piecewise_constructE,@object
	.size		_ZN39_INTERNAL_956ddb2b_4_k_cu_082b70f4_96364cuda3std3__419piecewise_constructE,(_ZN39_INTERNAL_956ddb2b_4_k_cu_082b70f4_96364cuda3std3__45__cpo4cendE - _ZN39_INTERNAL_956ddb2b_4_k_cu_082b70f4_96364cuda3std3__419piecewise_constructE)
_ZN39_INTERNAL_956ddb2b_4_k_cu_082b70f4_96364cuda3std3__419piecewise_constructE:
	.zero		1
	.type		_ZN39_INTERNAL_956ddb2b_4_k_cu_082b70f4_96364cuda3std3__45__cpo4cendE,@object
	.size		_ZN39_INTERNAL_956ddb2b_4_k_cu_082b70f4_96364cuda3std3__45__cpo4cendE,(_ZN39_INTERNAL_956ddb2b_4_k_cu_082b70f4_96364cuda3std6ranges3__45__cpo4swapE - _ZN39_INTERNAL_956ddb2b_4_k_cu_082b70f4_96364cuda3std3__45__cpo4cendE)
_ZN39_INTERNAL_956ddb2b_4_k_cu_082b70f4_96364cuda3std3__45__cpo4cendE:
	.zero		1
	.type		_ZN39_INTERNAL_956ddb2b_4_k_cu_082b70f4_96364cuda3std6ranges3__45__cpo4swapE,@object
	.size		_ZN39_INTERNAL_956ddb2b_4_k_cu_082b70f4_96364cuda3std6ranges3__45__cpo4swapE,(.L_11 - _ZN39_INTERNAL_956ddb2b_4_k_cu_082b70f4_96364cuda3std6ranges3__45__cpo4swapE)
_ZN39_INTERNAL_956ddb2b_4_k_cu_082b70f4_96364cuda3std6ranges3__45__cpo4swapE:
	.zero		1
.L_11:


//--------------------- .nv.constant0._ZN7cutlass13device_kernelINS_4gemm6kernel13GemmUniversalIN4cute5tupleIJiiiiEEENS1_10collective13CollectiveMmaINS1_35MainloopSm100TmaUmmaWarpSpecializedILi11ELi2ELi2ENS5_IJNS4_1CILi2EEESB_NSA_ILi1EEEEEEEENS5_IJNSA_ILi256EEESF_NSA_ILi64EEEEEENS_12float_e5m2_tENS5_IJlSC_lEEESI_SJ_NS4_8TiledMMAINS4_8MMA_AtomIJNS4_10MMA_TraitsINS4_25SM100_MMA_F8F6F4_2x1SM_SSEJSI_SI_fSF_SF_NS4_17integral_constantINS4_4UMMA5MajorELSQ_0EEESR_NSO_INSP_7ScaleInELSS_0EEEST_EEEEEENS4_6LayoutINS5_IJSC_SC_SC_EEENS5_IJNSA_ILi0EEESY_SY_EEEEENS5_IJNS4_10UnderscoreES11_S11_EEEEENS4_28SM100_TMA_2SM_LOAD_MULTICASTENS4_14ComposedLayoutINS4_7SwizzleILi2ELi4ELi3EEENS4_18smem_ptr_flag_bitsILi8EEENSW_INS5_IJNSA_ILi8EEESG_EEENS5_IJSG_SC_EEEEEEEvNS4_8identityENS4_18SM100_TMA_2SM_LOADES1E_vS1F_EENS_8epilogue10collective18CollectiveEpilogueINS1I_23Sm100TmaWarpSpecializedILi4ELi2ELi64ELb0ELb0EEEJNS5_IJNSA_ILi128EEESF_SG_EEENS5_IJNSW_IS1N_SC_EENSW_ISG_SC_EEEEESI_SJ_SI_SJ_NS1I_6fusion15FusionCallbacksIS1M_NS1S_17LinearCombinationISI_fSI_fLNS_15FloatRoundStyleE2EEES1O_S1R_JEEENS4_5SM1004TMEM4LOAD26SM100_TMEM_LOAD_32dp32b64xENS4_13SM90_TMA_LOADES1E_NS4_39AutoVectorizingCopyWithAssumedAlignmentILi128EEENS4_14SM90_TMA_STOREES1E_S24_S24_EEEvvEEEEvNT_6ParamsE --------------------------
	.section	.nv.constant0._ZN7cutlass13device_kernelINS_4gemm6kernel13GemmUniversalIN4cute5tupleIJiiiiEEENS1_10collective13CollectiveMmaINS1_35MainloopSm100TmaUmmaWarpSpecializedILi11ELi2ELi2ENS5_IJNS4_1CILi2EEESB_NSA_ILi1EEEEEEEENS5_IJNSA_ILi256EEESF_NSA_ILi64EEEEEENS_12float_e5m2_tENS5_IJlSC_lEEESI_SJ_NS4_8TiledMMAINS4_8MMA_AtomIJNS4_10MMA_TraitsINS4_25SM100_MMA_F8F6F4_2x1SM_SSEJSI_SI_fSF_SF_NS4_17integral_constantINS4_4UMMA5MajorELSQ_0EEESR_NSO_INSP_7ScaleInELSS_0EEEST_EEEEEENS4_6LayoutINS5_IJSC_SC_SC_EEENS5_IJNSA_ILi0EEESY_SY_EEEEENS5_IJNS4_10UnderscoreES11_S11_EEEEENS4_28SM100_TMA_2SM_LOAD_MULTICASTENS4_14ComposedLayoutINS4_7SwizzleILi2ELi4ELi3EEENS4_18smem_ptr_flag_bitsILi8EEENSW_INS5_IJNSA_ILi8EEESG_EEENS5_IJSG_SC_EEEEEEEvNS4_8identityENS4_18SM100_TMA_2SM_LOADES1E_vS1F_EENS_8epilogue10collective18CollectiveEpilogueINS1I_23Sm100TmaWarpSpecializedILi4ELi2ELi64ELb0ELb0EEEJNS5_IJNSA_ILi128EEESF_SG_EEENS5_IJNSW_IS1N_SC_EENSW_ISG_SC_EEEEESI_SJ_SI_SJ_NS1I_6fusion15FusionCallbacksIS1M_NS1S_17LinearCombinationISI_fSI_fLNS_15FloatRoundStyleE2EEES1O_S1R_JEEENS4_5SM1004TMEM4LOAD26SM100_TMEM_LOAD_32dp32b64xENS4_13SM90_TMA_LOADES1E_NS4_39AutoVectorizingCopyWithAssumedAlignmentILi128EEENS4_14SM90_TMA_STOREES1E_S24_S24_EEEvvEEEEvNT_6ParamsE,"a",@progbits
	.sectionflags	@""
	.align	4
.nv.constant0._ZN7cutlass13device_kernelINS_4gemm6kernel13GemmUniversalIN4cute5tupleIJiiiiEEENS1_10collective13CollectiveMmaINS1_35MainloopSm100TmaUmmaWarpSpecializedILi11ELi2ELi2ENS5_IJNS4_1CILi2EEESB_NSA_ILi1EEEEEEEENS5_IJNSA_ILi256EEESF_NSA_ILi64EEEEEENS_12float_e5m2_tENS5_IJlSC_lEEESI_SJ_NS4_8TiledMMAINS4_8MMA_AtomIJNS4_10MMA_TraitsINS4_25SM100_MMA_F8F6F4_2x1SM_SSEJSI_SI_fSF_SF_NS4_17integral_constantINS4_4UMMA5MajorELSQ_0EEESR_NSO_INSP_7ScaleInELSS_0EEEST_EEEEEENS4_6LayoutINS5_IJSC_SC_SC_EEENS5_IJNSA_ILi0EEESY_SY_EEEEENS5_IJNS4_10UnderscoreES11_S11_EEEEENS4_28SM100_TMA_2SM_LOAD_MULTICASTENS4_14ComposedLayoutINS4_7SwizzleILi2ELi4ELi3EEENS4_18smem_ptr_flag_bitsILi8EEENSW_INS5_IJNSA_ILi8EEESG_EEENS5_IJSG_SC_EEEEEEEvNS4_8identityENS4_18SM100_TMA_2SM_LOADES1E_vS1F_EENS_8epilogue10collective18CollectiveEpilogueINS1I_23Sm100TmaWarpSpecializedILi4ELi2ELi64ELb0ELb0EEEJNS5_IJNSA_ILi128EEESF_SG_EEENS5_IJNSW_IS1N_SC_EENSW_ISG_SC_EEEEESI_SJ_SI_SJ_NS1I_6fusion15FusionCallbacksIS1M_NS1S_17LinearCombinationISI_fSI_fLNS_15FloatRoundStyleE2EEES1O_S1R_JEEENS4_5SM1004TMEM4LOAD26SM100_TMEM_LOAD_32dp32b64xENS4_13SM90_TMA_LOADES1E_NS4_39AutoVectorizingCopyWithAssumedAlignmentILi128EEENS4_14SM90_TMA_STOREES1E_S24_S24_EEEvvEEEEvNT_6ParamsE:
	.zero		2944


//--------------------- SYMBOLS --------------------------

	.type		.nv.reservedSmem.offset0,@object
	.size		.nv.reservedSmem.offset0,0x4
	.type		.nv.reservedSmem.cap,@object
	.size		.nv.reservedSmem.cap,0x4
	.type		__assertfail,@function
